//
// Generated by NVIDIA NVVM Compiler
//
// Compiler Build ID: CL-36424714
// Cuda compilation tools, release 13.0, V13.0.88
// Based on NVVM 20.0.0
//

.version 9.0
.target sm_100
.address_size 64

	// .globl	_Z20scale_softmax_kernelPfPiS0_iiif

.visible .entry _Z20scale_softmax_kernelPfPiS0_iiif(
	.param .u64 .ptr .align 1 _Z20scale_softmax_kernelPfPiS0_iiif_param_0,
	.param .u64 .ptr .align 1 _Z20scale_softmax_kernelPfPiS0_iiif_param_1,
	.param .u64 .ptr .align 1 _Z20scale_softmax_kernelPfPiS0_iiif_param_2,
	.param .u32 _Z20scale_softmax_kernelPfPiS0_iiif_param_3,
	.param .u32 _Z20scale_softmax_kernelPfPiS0_iiif_param_4,
	.param .u32 _Z20scale_softmax_kernelPfPiS0_iiif_param_5,
	.param .f32 _Z20scale_softmax_kernelPfPiS0_iiif_param_6
)
{
	.reg .pred 	%p<45>;
	.reg .b32 	%r<197>;
	.reg .b32 	%f<345>;
	.reg .b64 	%rd<38>;

	ld.param.u64 	%rd8, [_Z20scale_softmax_kernelPfPiS0_iiif_param_0];
	ld.param.u64 	%rd6, [_Z20scale_softmax_kernelPfPiS0_iiif_param_1];
	ld.param.u64 	%rd7, [_Z20scale_softmax_kernelPfPiS0_iiif_param_2];
	ld.param.u32 	%r58, [_Z20scale_softmax_kernelPfPiS0_iiif_param_3];
	ld.param.u32 	%r59, [_Z20scale_softmax_kernelPfPiS0_iiif_param_4];
	ld.param.u32 	%r60, [_Z20scale_softmax_kernelPfPiS0_iiif_param_5];
	ld.param.f32 	%f22, [_Z20scale_softmax_kernelPfPiS0_iiif_param_6];
	cvta.to.global.u64 	%rd1, %rd8;
	mov.u32 	%r61, %ctaid.x;
	mov.u32 	%r62, %ntid.x;
	mov.u32 	%r63, %tid.x;
	mad.lo.s32 	%r1, %r61, %r62, %r63;
	mul.lo.s32 	%r64, %r59, %r60;
	shl.b32 	%r65, %r64, 5;
	setp.gt.s32 	%p1, %r1, %r65;
	@%p1 bra 	$L__BB0_41;
	cvta.to.global.u64 	%rd9, %rd6;
	cvta.to.global.u64 	%rd10, %rd7;
	shr.s32 	%r66, %r1, 31;
	shr.u32 	%r67, %r66, 27;
	add.s32 	%r68, %r1, %r67;
	and.b32  	%r69, %r68, -32;
	sub.s32 	%r2, %r1, %r69;
	shr.s32 	%r70, %r68, 5;
	div.s32 	%r71, %r70, %r59;
	mul.lo.s32 	%r72, %r71, %r59;
	sub.s32 	%r73, %r70, %r72;
	mul.wide.s32 	%rd11, %r73, 4;
	add.s64 	%rd12, %rd9, %rd11;
	ld.global.u32 	%r3, [%rd12];
	mul.lo.s32 	%r4, %r71, %r58;
	add.s64 	%rd13, %rd10, %rd11;
	ld.global.u32 	%r5, [%rd13];
	add.s32 	%r74, %r5, %r4;
	add.s32 	%r192, %r74, %r2;
	add.s32 	%r7, %r74, %r3;
	setp.ge.s32 	%p2, %r2, %r3;
	mov.f32 	%f336, 0fC2C80000;
	@%p2 bra 	$L__BB0_8;
	add.s32 	%r75, %r5, %r2;
	add.s32 	%r76, %r192, 32;
	max.s32 	%r77, %r76, %r7;
	not.b32 	%r78, %r4;
	add.s32 	%r79, %r77, %r78;
	sub.s32 	%r8, %r79, %r75;
	and.b32  	%r80, %r8, 96;
	setp.eq.s32 	%p3, %r80, 96;
	mov.f32 	%f336, 0fC2C80000;
	mov.u32 	%r179, %r192;
	@%p3 bra 	$L__BB0_5;
	shr.u32 	%r81, %r8, 5;
	add.s32 	%r82, %r81, 1;
	and.b32  	%r83, %r82, 3;
	neg.s32 	%r177, %r83;
	mov.f32 	%f336, 0fC2C80000;
	mov.u32 	%r179, %r192;
$L__BB0_4:
	.pragma "nounroll";
	mul.wide.s32 	%rd14, %r179, 4;
	add.s64 	%rd15, %rd1, %rd14;
	ld.global.f32 	%f27, [%rd15];
	mul.f32 	%f28, %f22, %f27;
	setp.lt.f32 	%p4, %f336, %f28;
	selp.f32 	%f336, %f28, %f336, %p4;
	st.global.f32 	[%rd15], %f28;
	add.s32 	%r179, %r179, 32;
	add.s32 	%r177, %r177, 1;
	setp.ne.s32 	%p5, %r177, 0;
	@%p5 bra 	$L__BB0_4;
$L__BB0_5:
	setp.lt.u32 	%p6, %r8, 96;
	@%p6 bra 	$L__BB0_8;
	add.s64 	%rd2, %rd1, 256;
$L__BB0_7:
	mul.wide.s32 	%rd16, %r179, 4;
	add.s64 	%rd17, %rd2, %rd16;
	ld.global.f32 	%f29, [%rd17+-256];
	mul.f32 	%f30, %f22, %f29;
	setp.lt.f32 	%p7, %f336, %f30;
	selp.f32 	%f31, %f30, %f336, %p7;
	st.global.f32 	[%rd17+-256], %f30;
	ld.global.f32 	%f32, [%rd17+-128];
	mul.f32 	%f33, %f22, %f32;
	setp.lt.f32 	%p8, %f31, %f33;
	selp.f32 	%f34, %f33, %f31, %p8;
	st.global.f32 	[%rd17+-128], %f33;
	ld.global.f32 	%f35, [%rd17];
	mul.f32 	%f36, %f22, %f35;
	setp.lt.f32 	%p9, %f34, %f36;
	selp.f32 	%f37, %f36, %f34, %p9;
	st.global.f32 	[%rd17], %f36;
	ld.global.f32 	%f38, [%rd17+128];
	mul.f32 	%f39, %f22, %f38;
	setp.lt.f32 	%p10, %f37, %f39;
	selp.f32 	%f336, %f39, %f37, %p10;
	st.global.f32 	[%rd17+128], %f39;
	add.s32 	%r179, %r179, 128;
	setp.lt.s32 	%p11, %r179, %r7;
	@%p11 bra 	$L__BB0_7;
$L__BB0_8:
	setp.lt.s32 	%p12, %r2, %r3;
	mov.b32 	%r84, %f336;
	shfl.sync.bfly.b32	%r85|%p13, %r84, 1, 31, -1;
	mov.b32 	%f41, %r85;
	max.f32 	%f42, %f336, %f41;
	mov.b32 	%r86, %f42;
	shfl.sync.bfly.b32	%r87|%p14, %r86, 2, 31, -1;
	mov.b32 	%f43, %r87;
	max.f32 	%f44, %f42, %f43;
	mov.b32 	%r88, %f44;
	shfl.sync.bfly.b32	%r89|%p15, %r88, 4, 31, -1;
	mov.b32 	%f45, %r89;
	max.f32 	%f46, %f44, %f45;
	mov.b32 	%r90, %f46;
	shfl.sync.bfly.b32	%r91|%p16, %r90, 8, 31, -1;
	mov.b32 	%f47, %r91;
	max.f32 	%f48, %f46, %f47;
	mov.b32 	%r92, %f48;
	shfl.sync.bfly.b32	%r93|%p17, %r92, 16, 31, -1;
	mov.b32 	%f49, %r93;
	max.f32 	%f8, %f48, %f49;
	mov.f32 	%f344, 0f00000000;
	@%p12 bra 	$L__BB0_9;
	bra.uni 	$L__BB0_20;
$L__BB0_9:
	add.s32 	%r94, %r5, %r2;
	add.s32 	%r95, %r192, 32;
	max.s32 	%r96, %r95, %r7;
	not.b32 	%r97, %r4;
	add.s32 	%r98, %r96, %r97;
	sub.s32 	%r17, %r98, %r94;
	shr.u32 	%r99, %r17, 5;
	add.s32 	%r18, %r99, 1;
	and.b32  	%r19, %r18, 7;
	setp.lt.u32 	%p18, %r17, 224;
	mov.f32 	%f344, 0f00000000;
	mov.u32 	%r185, %r192;
	@%p18 bra 	$L__BB0_12;
	and.b32  	%r100, %r18, 268435448;
	neg.s32 	%r184, %r100;
	add.s64 	%rd3, %rd1, 512;
	mov.f32 	%f344, 0f00000000;
	mov.u32 	%r185, %r192;
$L__BB0_11:
	.pragma "nounroll";
	mul.wide.s32 	%rd18, %r185, 4;
	add.s64 	%rd19, %rd3, %rd18;
	ld.global.f32 	%f53, [%rd19+-512];
	sub.f32 	%f54, %f53, %f8;
	fma.rn.f32 	%f55, %f54, 0f3BBB989D, 0f3F000000;
	cvt.sat.f32.f32 	%f56, %f55;
	mov.f32 	%f57, 0f4B400001;
	mov.f32 	%f58, 0f437C0000;
	fma.rm.f32 	%f59, %f56, %f58, %f57;
	add.f32 	%f60, %f59, 0fCB40007F;
	neg.f32 	%f61, %f60;
	fma.rn.f32 	%f62, %f54, 0f3FB8AA3B, %f61;
	fma.rn.f32 	%f63, %f54, 0f32A57060, %f62;
	mov.b32 	%r101, %f59;
	shl.b32 	%r102, %r101, 23;
	mov.b32 	%f64, %r102;
	ex2.approx.ftz.f32 	%f65, %f63;
	fma.rn.f32 	%f66, %f65, %f64, %f344;
	ld.global.f32 	%f67, [%rd19+-384];
	sub.f32 	%f68, %f67, %f8;
	fma.rn.f32 	%f69, %f68, 0f3BBB989D, 0f3F000000;
	cvt.sat.f32.f32 	%f70, %f69;
	fma.rm.f32 	%f71, %f70, %f58, %f57;
	add.f32 	%f72, %f71, 0fCB40007F;
	neg.f32 	%f73, %f72;
	fma.rn.f32 	%f74, %f68, 0f3FB8AA3B, %f73;
	fma.rn.f32 	%f75, %f68, 0f32A57060, %f74;
	mov.b32 	%r103, %f71;
	shl.b32 	%r104, %r103, 23;
	mov.b32 	%f76, %r104;
	ex2.approx.ftz.f32 	%f77, %f75;
	fma.rn.f32 	%f78, %f77, %f76, %f66;
	ld.global.f32 	%f79, [%rd19+-256];
	sub.f32 	%f80, %f79, %f8;
	fma.rn.f32 	%f81, %f80, 0f3BBB989D, 0f3F000000;
	cvt.sat.f32.f32 	%f82, %f81;
	fma.rm.f32 	%f83, %f82, %f58, %f57;
	add.f32 	%f84, %f83, 0fCB40007F;
	neg.f32 	%f85, %f84;
	fma.rn.f32 	%f86, %f80, 0f3FB8AA3B, %f85;
	fma.rn.f32 	%f87, %f80, 0f32A57060, %f86;
	mov.b32 	%r105, %f83;
	shl.b32 	%r106, %r105, 23;
	mov.b32 	%f88, %r106;
	ex2.approx.ftz.f32 	%f89, %f87;
	fma.rn.f32 	%f90, %f89, %f88, %f78;
	ld.global.f32 	%f91, [%rd19+-128];
	sub.f32 	%f92, %f91, %f8;
	fma.rn.f32 	%f93, %f92, 0f3BBB989D, 0f3F000000;
	cvt.sat.f32.f32 	%f94, %f93;
	fma.rm.f32 	%f95, %f94, %f58, %f57;
	add.f32 	%f96, %f95, 0fCB40007F;
	neg.f32 	%f97, %f96;
	fma.rn.f32 	%f98, %f92, 0f3FB8AA3B, %f97;
	fma.rn.f32 	%f99, %f92, 0f32A57060, %f98;
	mov.b32 	%r107, %f95;
	shl.b32 	%r108, %r107, 23;
	mov.b32 	%f100, %r108;
	ex2.approx.ftz.f32 	%f101, %f99;
	fma.rn.f32 	%f102, %f101, %f100, %f90;
	ld.global.f32 	%f103, [%rd19];
	sub.f32 	%f104, %f103, %f8;
	fma.rn.f32 	%f105, %f104, 0f3BBB989D, 0f3F000000;
	cvt.sat.f32.f32 	%f106, %f105;
	fma.rm.f32 	%f107, %f106, %f58, %f57;
	add.f32 	%f108, %f107, 0fCB40007F;
	neg.f32 	%f109, %f108;
	fma.rn.f32 	%f110, %f104, 0f3FB8AA3B, %f109;
	fma.rn.f32 	%f111, %f104, 0f32A57060, %f110;
	mov.b32 	%r109, %f107;
	shl.b32 	%r110, %r109, 23;
	mov.b32 	%f112, %r110;
	ex2.approx.ftz.f32 	%f113, %f111;
	fma.rn.f32 	%f114, %f113, %f112, %f102;
	ld.global.f32 	%f115, [%rd19+128];
	sub.f32 	%f116, %f115, %f8;
	fma.rn.f32 	%f117, %f116, 0f3BBB989D, 0f3F000000;
	cvt.sat.f32.f32 	%f118, %f117;
	fma.rm.f32 	%f119, %f118, %f58, %f57;
	add.f32 	%f120, %f119, 0fCB40007F;
	neg.f32 	%f121, %f120;
	fma.rn.f32 	%f122, %f116, 0f3FB8AA3B, %f121;
	fma.rn.f32 	%f123, %f116, 0f32A57060, %f122;
	mov.b32 	%r111, %f119;
	shl.b32 	%r112, %r111, 23;
	mov.b32 	%f124, %r112;
	ex2.approx.ftz.f32 	%f125, %f123;
	fma.rn.f32 	%f126, %f125, %f124, %f114;
	ld.global.f32 	%f127, [%rd19+256];
	sub.f32 	%f128, %f127, %f8;
	fma.rn.f32 	%f129, %f128, 0f3BBB989D, 0f3F000000;
	cvt.sat.f32.f32 	%f130, %f129;
	fma.rm.f32 	%f131, %f130, %f58, %f57;
	add.f32 	%f132, %f131, 0fCB40007F;
	neg.f32 	%f133, %f132;
	fma.rn.f32 	%f134, %f128, 0f3FB8AA3B, %f133;
	fma.rn.f32 	%f135, %f128, 0f32A57060, %f134;
	mov.b32 	%r113, %f131;
	shl.b32 	%r114, %r113, 23;
	mov.b32 	%f136, %r114;
	ex2.approx.ftz.f32 	%f137, %f135;
	fma.rn.f32 	%f138, %f137, %f136, %f126;
	ld.global.f32 	%f139, [%rd19+384];
	sub.f32 	%f140, %f139, %f8;
	fma.rn.f32 	%f141, %f140, 0f3BBB989D, 0f3F000000;
	cvt.sat.f32.f32 	%f142, %f141;
	fma.rm.f32 	%f143, %f142, %f58, %f57;
	add.f32 	%f144, %f143, 0fCB40007F;
	neg.f32 	%f145, %f144;
	fma.rn.f32 	%f146, %f140, 0f3FB8AA3B, %f145;
	fma.rn.f32 	%f147, %f140, 0f32A57060, %f146;
	mov.b32 	%r115, %f143;
	shl.b32 	%r116, %r115, 23;
	mov.b32 	%f148, %r116;
	ex2.approx.ftz.f32 	%f149, %f147;
	fma.rn.f32 	%f344, %f149, %f148, %f138;
	add.s32 	%r185, %r185, 256;
	add.s32 	%r184, %r184, 8;
	setp.eq.s32 	%p19, %r184, 0;
	@%p19 bra 	$L__BB0_12;
	bra.uni 	$L__BB0_11;
$L__BB0_12:
	setp.eq.s32 	%p20, %r19, 0;
	@%p20 bra 	$L__BB0_20;
	setp.lt.u32 	%p21, %r19, 4;
	@%p21 bra 	$L__BB0_15;
	mul.wide.s32 	%rd20, %r185, 4;
	add.s64 	%rd21, %rd1, %rd20;
	ld.global.f32 	%f151, [%rd21];
	sub.f32 	%f152, %f151, %f8;
	fma.rn.f32 	%f153, %f152, 0f3BBB989D, 0f3F000000;
	cvt.sat.f32.f32 	%f154, %f153;
	mov.f32 	%f155, 0f4B400001;
	mov.f32 	%f156, 0f437C0000;
	fma.rm.f32 	%f157, %f154, %f156, %f155;
	add.f32 	%f158, %f157, 0fCB40007F;
	neg.f32 	%f159, %f158;
	fma.rn.f32 	%f160, %f152, 0f3FB8AA3B, %f159;
	fma.rn.f32 	%f161, %f152, 0f32A57060, %f160;
	mov.b32 	%r117, %f157;
	shl.b32 	%r118, %r117, 23;
	mov.b32 	%f162, %r118;
	ex2.approx.ftz.f32 	%f163, %f161;
	fma.rn.f32 	%f164, %f163, %f162, %f344;
	ld.global.f32 	%f165, [%rd21+128];
	sub.f32 	%f166, %f165, %f8;
	fma.rn.f32 	%f167, %f166, 0f3BBB989D, 0f3F000000;
	cvt.sat.f32.f32 	%f168, %f167;
	fma.rm.f32 	%f169, %f168, %f156, %f155;
	add.f32 	%f170, %f169, 0fCB40007F;
	neg.f32 	%f171, %f170;
	fma.rn.f32 	%f172, %f166, 0f3FB8AA3B, %f171;
	fma.rn.f32 	%f173, %f166, 0f32A57060, %f172;
	mov.b32 	%r119, %f169;
	shl.b32 	%r120, %r119, 23;
	mov.b32 	%f174, %r120;
	ex2.approx.ftz.f32 	%f175, %f173;
	fma.rn.f32 	%f176, %f175, %f174, %f164;
	ld.global.f32 	%f177, [%rd21+256];
	sub.f32 	%f178, %f177, %f8;
	fma.rn.f32 	%f179, %f178, 0f3BBB989D, 0f3F000000;
	cvt.sat.f32.f32 	%f180, %f179;
	fma.rm.f32 	%f181, %f180, %f156, %f155;
	add.f32 	%f182, %f181, 0fCB40007F;
	neg.f32 	%f183, %f182;
	fma.rn.f32 	%f184, %f178, 0f3FB8AA3B, %f183;
	fma.rn.f32 	%f185, %f178, 0f32A57060, %f184;
	mov.b32 	%r121, %f181;
	shl.b32 	%r122, %r121, 23;
	mov.b32 	%f186, %r122;
	ex2.approx.ftz.f32 	%f187, %f185;
	fma.rn.f32 	%f188, %f187, %f186, %f176;
	ld.global.f32 	%f189, [%rd21+384];
	sub.f32 	%f190, %f189, %f8;
	fma.rn.f32 	%f191, %f190, 0f3BBB989D, 0f3F000000;
	cvt.sat.f32.f32 	%f192, %f191;
	fma.rm.f32 	%f193, %f192, %f156, %f155;
	add.f32 	%f194, %f193, 0fCB40007F;
	neg.f32 	%f195, %f194;
	fma.rn.f32 	%f196, %f190, 0f3FB8AA3B, %f195;
	fma.rn.f32 	%f197, %f190, 0f32A57060, %f196;
	mov.b32 	%r123, %f193;
	shl.b32 	%r124, %r123, 23;
	mov.b32 	%f198, %r124;
	ex2.approx.ftz.f32 	%f199, %f197;
	fma.rn.f32 	%f344, %f199, %f198, %f188;
	add.s32 	%r185, %r185, 128;
$L__BB0_15:
	and.b32  	%r125, %r18, 3;
	setp.eq.s32 	%p22, %r125, 0;
	@%p22 bra 	$L__BB0_20;
	setp.eq.s32 	%p23, %r125, 1;
	@%p23 bra 	$L__BB0_18;
	mul.wide.s32 	%rd22, %r185, 4;
	add.s64 	%rd23, %rd1, %rd22;
	ld.global.f32 	%f201, [%rd23];
	sub.f32 	%f202, %f201, %f8;
	fma.rn.f32 	%f203, %f202, 0f3BBB989D, 0f3F000000;
	cvt.sat.f32.f32 	%f204, %f203;
	mov.f32 	%f205, 0f4B400001;
	mov.f32 	%f206, 0f437C0000;
	fma.rm.f32 	%f207, %f204, %f206, %f205;
	add.f32 	%f208, %f207, 0fCB40007F;
	neg.f32 	%f209, %f208;
	fma.rn.f32 	%f210, %f202, 0f3FB8AA3B, %f209;
	fma.rn.f32 	%f211, %f202, 0f32A57060, %f210;
	mov.b32 	%r126, %f207;
	shl.b32 	%r127, %r126, 23;
	mov.b32 	%f212, %r127;
	ex2.approx.ftz.f32 	%f213, %f211;
	fma.rn.f32 	%f214, %f213, %f212, %f344;
	ld.global.f32 	%f215, [%rd23+128];
	sub.f32 	%f216, %f215, %f8;
	fma.rn.f32 	%f217, %f216, 0f3BBB989D, 0f3F000000;
	cvt.sat.f32.f32 	%f218, %f217;
	fma.rm.f32 	%f219, %f218, %f206, %f205;
	add.f32 	%f220, %f219, 0fCB40007F;
	neg.f32 	%f221, %f220;
	fma.rn.f32 	%f222, %f216, 0f3FB8AA3B, %f221;
	fma.rn.f32 	%f223, %f216, 0f32A57060, %f222;
	mov.b32 	%r128, %f219;
	shl.b32 	%r129, %r128, 23;
	mov.b32 	%f224, %r129;
	ex2.approx.ftz.f32 	%f225, %f223;
	fma.rn.f32 	%f344, %f225, %f224, %f214;
	add.s32 	%r185, %r185, 64;
$L__BB0_18:
	and.b32  	%r130, %r17, 32;
	setp.ne.s32 	%p24, %r130, 0;
	@%p24 bra 	$L__BB0_20;
	mul.wide.s32 	%rd24, %r185, 4;
	add.s64 	%rd25, %rd1, %rd24;
	ld.global.f32 	%f226, [%rd25];
	sub.f32 	%f227, %f226, %f8;
	fma.rn.f32 	%f228, %f227, 0f3BBB989D, 0f3F000000;
	cvt.sat.f32.f32 	%f229, %f228;
	mov.f32 	%f230, 0f4B400001;
	mov.f32 	%f231, 0f437C0000;
	fma.rm.f32 	%f232, %f229, %f231, %f230;
	add.f32 	%f233, %f232, 0fCB40007F;
	neg.f32 	%f234, %f233;
	fma.rn.f32 	%f235, %f227, 0f3FB8AA3B, %f234;
	fma.rn.f32 	%f236, %f227, 0f32A57060, %f235;
	mov.b32 	%r131, %f232;
	shl.b32 	%r132, %r131, 23;
	mov.b32 	%f237, %r132;
	ex2.approx.ftz.f32 	%f238, %f236;
	fma.rn.f32 	%f344, %f238, %f237, %f344;
$L__BB0_20:
	mov.b32 	%r133, %f344;
	shfl.sync.bfly.b32	%r134|%p25, %r133, 1, 31, -1;
	mov.b32 	%f239, %r134;
	add.f32 	%f240, %f344, %f239;
	mov.b32 	%r135, %f240;
	shfl.sync.bfly.b32	%r136|%p26, %r135, 2, 31, -1;
	mov.b32 	%f241, %r136;
	add.f32 	%f242, %f240, %f241;
	mov.b32 	%r137, %f242;
	shfl.sync.bfly.b32	%r138|%p27, %r137, 4, 31, -1;
	mov.b32 	%f243, %r138;
	add.f32 	%f244, %f242, %f243;
	mov.b32 	%r139, %f244;
	shfl.sync.bfly.b32	%r140|%p28, %r139, 8, 31, -1;
	mov.b32 	%f245, %r140;
	add.f32 	%f246, %f244, %f245;
	mov.b32 	%r141, %f246;
	shfl.sync.bfly.b32	%r142|%p29, %r141, 16, 31, -1;
	mov.b32 	%f247, %r142;
	add.f32 	%f248, %f246, %f247;
	sub.s32 	%r143, %r59, %r3;
	cvt.rn.f32.s32 	%f249, %r143;
	fma.rn.f32 	%f250, %f8, 0fBBBB989D, 0f3F000000;
	cvt.sat.f32.f32 	%f251, %f250;
	mov.f32 	%f252, 0f4B400001;
	mov.f32 	%f253, 0f437C0000;
	fma.rm.f32 	%f254, %f251, %f253, %f252;
	add.f32 	%f255, %f254, 0fCB40007F;
	neg.f32 	%f256, %f255;
	fma.rn.f32 	%f257, %f8, 0fBFB8AA3B, %f256;
	fma.rn.f32 	%f258, %f8, 0fB2A57060, %f257;
	mov.b32 	%r144, %f254;
	shl.b32 	%r145, %r144, 23;
	mov.b32 	%f259, %r145;
	ex2.approx.ftz.f32 	%f260, %f258;
	mul.f32 	%f261, %f260, %f259;
	fma.rn.f32 	%f262, %f261, %f249, %f248;
	rcp.rn.f32 	%f21, %f262;
	setp.eq.f32 	%p30, %f21, 0f00000000;
	@%p30 bra 	$L__BB0_28;
	setp.ge.s32 	%p31, %r2, %r3;
	@%p31 bra 	$L__BB0_41;
	add.s32 	%r146, %r5, %r2;
	add.s32 	%r147, %r192, 32;
	max.s32 	%r148, %r147, %r7;
	not.b32 	%r149, %r4;
	add.s32 	%r150, %r148, %r149;
	sub.s32 	%r30, %r150, %r146;
	and.b32  	%r151, %r30, 96;
	setp.eq.s32 	%p32, %r151, 96;
	@%p32 bra 	$L__BB0_25;
	shr.u32 	%r152, %r30, 5;
	add.s32 	%r153, %r152, 1;
	and.b32  	%r154, %r153, 3;
	neg.s32 	%r186, %r154;
$L__BB0_24:
	.pragma "nounroll";
	mul.wide.s32 	%rd26, %r192, 4;
	add.s64 	%rd27, %rd1, %rd26;
	ld.global.f32 	%f263, [%rd27];
	sub.f32 	%f264, %f263, %f8;
	fma.rn.f32 	%f265, %f264, 0f3BBB989D, 0f3F000000;
	cvt.sat.f32.f32 	%f266, %f265;
	mov.f32 	%f267, 0f4B400001;
	mov.f32 	%f268, 0f437C0000;
	fma.rm.f32 	%f269, %f266, %f268, %f267;
	add.f32 	%f270, %f269, 0fCB40007F;
	neg.f32 	%f271, %f270;
	fma.rn.f32 	%f272, %f264, 0f3FB8AA3B, %f271;
	fma.rn.f32 	%f273, %f264, 0f32A57060, %f272;
	mov.b32 	%r155, %f269;
	shl.b32 	%r156, %r155, 23;
	mov.b32 	%f274, %r156;
	ex2.approx.ftz.f32 	%f275, %f273;
	mul.f32 	%f276, %f275, %f274;
	mul.f32 	%f277, %f21, %f276;
	st.global.f32 	[%rd27], %f277;
	add.s32 	%r192, %r192, 32;
	add.s32 	%r186, %r186, 1;
	setp.ne.s32 	%p33, %r186, 0;
	@%p33 bra 	$L__BB0_24;
$L__BB0_25:
	setp.lt.u32 	%p34, %r30, 96;
	@%p34 bra 	$L__BB0_41;
	add.s64 	%rd4, %rd1, 256;
$L__BB0_27:
	mul.wide.s32 	%rd28, %r192, 4;
	add.s64 	%rd29, %rd4, %rd28;
	ld.global.f32 	%f278, [%rd29+-256];
	sub.f32 	%f279, %f278, %f8;
	fma.rn.f32 	%f280, %f279, 0f3BBB989D, 0f3F000000;
	cvt.sat.f32.f32 	%f281, %f280;
	mov.f32 	%f282, 0f4B400001;
	mov.f32 	%f283, 0f437C0000;
	fma.rm.f32 	%f284, %f281, %f283, %f282;
	add.f32 	%f285, %f284, 0fCB40007F;
	neg.f32 	%f286, %f285;
	fma.rn.f32 	%f287, %f279, 0f3FB8AA3B, %f286;
	fma.rn.f32 	%f288, %f279, 0f32A57060, %f287;
	mov.b32 	%r157, %f284;
	shl.b32 	%r158, %r157, 23;
	mov.b32 	%f289, %r158;
	ex2.approx.ftz.f32 	%f290, %f288;
	mul.f32 	%f291, %f290, %f289;
	mul.f32 	%f292, %f21, %f291;
	st.global.f32 	[%rd29+-256], %f292;
	ld.global.f32 	%f293, [%rd29+-128];
	sub.f32 	%f294, %f293, %f8;
	fma.rn.f32 	%f295, %f294, 0f3BBB989D, 0f3F000000;
	cvt.sat.f32.f32 	%f296, %f295;
	fma.rm.f32 	%f297, %f296, %f283, %f282;
	add.f32 	%f298, %f297, 0fCB40007F;
	neg.f32 	%f299, %f298;
	fma.rn.f32 	%f300, %f294, 0f3FB8AA3B, %f299;
	fma.rn.f32 	%f301, %f294, 0f32A57060, %f300;
	mov.b32 	%r159, %f297;
	shl.b32 	%r160, %r159, 23;
	mov.b32 	%f302, %r160;
	ex2.approx.ftz.f32 	%f303, %f301;
	mul.f32 	%f304, %f303, %f302;
	mul.f32 	%f305, %f21, %f304;
	st.global.f32 	[%rd29+-128], %f305;
	ld.global.f32 	%f306, [%rd29];
	sub.f32 	%f307, %f306, %f8;
	fma.rn.f32 	%f308, %f307, 0f3BBB989D, 0f3F000000;
	cvt.sat.f32.f32 	%f309, %f308;
	fma.rm.f32 	%f310, %f309, %f283, %f282;
	add.f32 	%f311, %f310, 0fCB40007F;
	neg.f32 	%f312, %f311;
	fma.rn.f32 	%f313, %f307, 0f3FB8AA3B, %f312;
	fma.rn.f32 	%f314, %f307, 0f32A57060, %f313;
	mov.b32 	%r161, %f310;
	shl.b32 	%r162, %r161, 23;
	mov.b32 	%f315, %r162;
	ex2.approx.ftz.f32 	%f316, %f314;
	mul.f32 	%f317, %f316, %f315;
	mul.f32 	%f318, %f21, %f317;
	st.global.f32 	[%rd29], %f318;
	ld.global.f32 	%f319, [%rd29+128];
	sub.f32 	%f320, %f319, %f8;
	fma.rn.f32 	%f321, %f320, 0f3BBB989D, 0f3F000000;
	cvt.sat.f32.f32 	%f322, %f321;
	fma.rm.f32 	%f323, %f322, %f283, %f282;
	add.f32 	%f324, %f323, 0fCB40007F;
	neg.f32 	%f325, %f324;
	fma.rn.f32 	%f326, %f320, 0f3FB8AA3B, %f325;
	fma.rn.f32 	%f327, %f320, 0f32A57060, %f326;
	mov.b32 	%r163, %f323;
	shl.b32 	%r164, %r163, 23;
	mov.b32 	%f328, %r164;
	ex2.approx.ftz.f32 	%f329, %f327;
	mul.f32 	%f330, %f329, %f328;
	mul.f32 	%f331, %f21, %f330;
	st.global.f32 	[%rd29+128], %f331;
	add.s32 	%r192, %r192, 128;
	setp.lt.s32 	%p35, %r192, %r7;
	@%p35 bra 	$L__BB0_27;
	bra.uni 	$L__BB0_41;
$L__BB0_28:
	setp.ge.s32 	%p36, %r2, %r3;
	@%p36 bra 	$L__BB0_41;
	add.s32 	%r165, %r5, %r2;
	add.s32 	%r166, %r192, 32;
	max.s32 	%r167, %r166, %r7;
	not.b32 	%r168, %r4;
	add.s32 	%r169, %r167, %r168;
	sub.s32 	%r170, %r169, %r165;
	shr.u32 	%r171, %r170, 5;
	add.s32 	%r37, %r171, 1;
	and.b32  	%r38, %r37, 15;
	setp.lt.u32 	%p37, %r170, 480;
	@%p37 bra 	$L__BB0_32;
	and.b32  	%r172, %r37, 268435440;
	neg.s32 	%r189, %r172;
	add.s64 	%rd5, %rd1, 1024;
$L__BB0_31:
	.pragma "nounroll";
	mul.wide.s32 	%rd30, %r192, 4;
	add.s64 	%rd31, %rd5, %rd30;
	mov.b32 	%r173, 0;
	st.global.u32 	[%rd31+-1024], %r173;
	st.global.u32 	[%rd31+-896], %r173;
	st.global.u32 	[%rd31+-768], %r173;
	st.global.u32 	[%rd31+-640], %r173;
	st.global.u32 	[%rd31+-512], %r173;
	st.global.u32 	[%rd31+-384], %r173;
	st.global.u32 	[%rd31+-256], %r173;
	st.global.u32 	[%rd31+-128], %r173;
	st.global.u32 	[%rd31], %r173;
	st.global.u32 	[%rd31+128], %r173;
	st.global.u32 	[%rd31+256], %r173;
	st.global.u32 	[%rd31+384], %r173;
	st.global.u32 	[%rd31+512], %r173;
	st.global.u32 	[%rd31+640], %r173;
	st.global.u32 	[%rd31+768], %r173;
	st.global.u32 	[%rd31+896], %r173;
	add.s32 	%r192, %r192, 512;
	add.s32 	%r189, %r189, 16;
	setp.eq.s32 	%p38, %r189, 0;
	@%p38 bra 	$L__BB0_32;
	bra.uni 	$L__BB0_31;
$L__BB0_32:
	setp.eq.s32 	%p39, %r38, 0;
	@%p39 bra 	$L__BB0_41;
	and.b32  	%r47, %r37, 7;
	setp.lt.u32 	%p40, %r38, 8;
	@%p40 bra 	$L__BB0_35;
	mul.wide.s32 	%rd32, %r192, 4;
	add.s64 	%rd33, %rd1, %rd32;
	mov.b32 	%r174, 0;
	st.global.u32 	[%rd33], %r174;
	st.global.u32 	[%rd33+128], %r174;
	st.global.u32 	[%rd33+256], %r174;
	st.global.u32 	[%rd33+384], %r174;
	st.global.u32 	[%rd33+512], %r174;
	st.global.u32 	[%rd33+640], %r174;
	st.global.u32 	[%rd33+768], %r174;
	st.global.u32 	[%rd33+896], %r174;
	add.s32 	%r192, %r192, 256;
$L__BB0_35:
	setp.eq.s32 	%p41, %r47, 0;
	@%p41 bra 	$L__BB0_41;
	and.b32  	%r50, %r37, 3;
	setp.lt.u32 	%p42, %r47, 4;
	@%p42 bra 	$L__BB0_38;
	mul.wide.s32 	%rd34, %r192, 4;
	add.s64 	%rd35, %rd1, %rd34;
	mov.b32 	%r175, 0;
	st.global.u32 	[%rd35], %r175;
	st.global.u32 	[%rd35+128], %r175;
	st.global.u32 	[%rd35+256], %r175;
	st.global.u32 	[%rd35+384], %r175;
	add.s32 	%r192, %r192, 128;
$L__BB0_38:
	setp.eq.s32 	%p43, %r50, 0;
	@%p43 bra 	$L__BB0_41;
	neg.s32 	%r195, %r50;
$L__BB0_40:
	.pragma "nounroll";
	mul.wide.s32 	%rd36, %r192, 4;
	add.s64 	%rd37, %rd1, %rd36;
	mov.b32 	%r176, 0;
	st.global.u32 	[%rd37], %r176;
	add.s32 	%r192, %r192, 32;
	add.s32 	%r195, %r195, 1;
	setp.ne.s32 	%p44, %r195, 0;
	@%p44 bra 	$L__BB0_40;
$L__BB0_41:
	ret;

}
	// .globl	_Z29softmax_scale_backward_kernelPfS_S_PiS0_iiif
.visible .entry _Z29softmax_scale_backward_kernelPfS_S_PiS0_iiif(
	.param .u64 .ptr .align 1 _Z29softmax_scale_backward_kernelPfS_S_PiS0_iiif_param_0,
	.param .u64 .ptr .align 1 _Z29softmax_scale_backward_kernelPfS_S_PiS0_iiif_param_1,
	.param .u64 .ptr .align 1 _Z29softmax_scale_backward_kernelPfS_S_PiS0_iiif_param_2,
	.param .u64 .ptr .align 1 _Z29softmax_scale_backward_kernelPfS_S_PiS0_iiif_param_3,
	.param .u64 .ptr .align 1 _Z29softmax_scale_backward_kernelPfS_S_PiS0_iiif_param_4,
	.param .u32 _Z29softmax_scale_backward_kernelPfS_S_PiS0_iiif_param_5,
	.param .u32 _Z29softmax_scale_backward_kernelPfS_S_PiS0_iiif_param_6,
	.param .u32 _Z29softmax_scale_backward_kernelPfS_S_PiS0_iiif_param_7,
	.param .f32 _Z29softmax_scale_backward_kernelPfS_S_PiS0_iiif_param_8
)
{
	.reg .pred 	%p<17>;
	.reg .b32 	%r<79>;
	.reg .b32 	%f<71>;
	.reg .b64 	%rd<33>;

	ld.param.u64 	%rd11, [_Z29softmax_scale_backward_kernelPfS_S_PiS0_iiif_param_0];
	ld.param.u64 	%rd12, [_Z29softmax_scale_backward_kernelPfS_S_PiS0_iiif_param_1];
	ld.param.u64 	%rd13, [_Z29softmax_scale_backward_kernelPfS_S_PiS0_iiif_param_2];
	ld.param.u64 	%rd9, [_Z29softmax_scale_backward_kernelPfS_S_PiS0_iiif_param_3];
	ld.param.u64 	%rd10, [_Z29softmax_scale_backward_kernelPfS_S_PiS0_iiif_param_4];
	ld.param.u32 	%r26, [_Z29softmax_scale_backward_kernelPfS_S_PiS0_iiif_param_5];
	ld.param.u32 	%r27, [_Z29softmax_scale_backward_kernelPfS_S_PiS0_iiif_param_6];
	ld.param.u32 	%r28, [_Z29softmax_scale_backward_kernelPfS_S_PiS0_iiif_param_7];
	ld.param.f32 	%f9, [_Z29softmax_scale_backward_kernelPfS_S_PiS0_iiif_param_8];
	cvta.to.global.u64 	%rd1, %rd13;
	cvta.to.global.u64 	%rd2, %rd12;
	cvta.to.global.u64 	%rd3, %rd11;
	mov.u32 	%r29, %ctaid.x;
	mov.u32 	%r30, %ntid.x;
	mov.u32 	%r31, %tid.x;
	mad.lo.s32 	%r1, %r29, %r30, %r31;
	mul.lo.s32 	%r32, %r27, %r28;
	shl.b32 	%r33, %r32, 5;
	setp.ge.s32 	%p1, %r1, %r33;
	@%p1 bra 	$L__BB1_15;
	cvta.to.global.u64 	%rd14, %rd9;
	cvta.to.global.u64 	%rd15, %rd10;
	shr.s32 	%r34, %r1, 31;
	shr.u32 	%r35, %r34, 27;
	add.s32 	%r36, %r1, %r35;
	and.b32  	%r37, %r36, -32;
	sub.s32 	%r2, %r1, %r37;
	shr.s32 	%r38, %r36, 5;
	div.s32 	%r39, %r38, %r27;
	mul.lo.s32 	%r40, %r39, %r27;
	sub.s32 	%r41, %r38, %r40;
	mul.wide.s32 	%rd16, %r41, 4;
	add.s64 	%rd17, %rd14, %rd16;
	ld.global.u32 	%r3, [%rd17];
	mul.lo.s32 	%r4, %r39, %r26;
	add.s64 	%rd18, %rd15, %rd16;
	ld.global.u32 	%r5, [%rd18];
	add.s32 	%r42, %r5, %r4;
	add.s32 	%r77, %r42, %r2;
	add.s32 	%r7, %r42, %r3;
	setp.ge.s32 	%p2, %r2, %r3;
	mov.f32 	%f70, 0f00000000;
	@%p2 bra 	$L__BB1_8;
	add.s32 	%r43, %r5, %r2;
	add.s32 	%r44, %r77, 32;
	max.s32 	%r45, %r44, %r7;
	not.b32 	%r46, %r4;
	add.s32 	%r47, %r45, %r46;
	sub.s32 	%r8, %r47, %r43;
	and.b32  	%r48, %r8, 96;
	setp.eq.s32 	%p3, %r48, 96;
	mov.f32 	%f70, 0f00000000;
	mov.u32 	%r73, %r77;
	@%p3 bra 	$L__BB1_5;
	shr.u32 	%r49, %r8, 5;
	add.s32 	%r50, %r49, 1;
	and.b32  	%r51, %r50, 3;
	neg.s32 	%r71, %r51;
	mov.f32 	%f70, 0f00000000;
	mov.u32 	%r73, %r77;
$L__BB1_4:
	.pragma "nounroll";
	mul.wide.s32 	%rd19, %r73, 4;
	add.s64 	%rd20, %rd2, %rd19;
	add.s64 	%rd21, %rd3, %rd19;
	ld.global.f32 	%f14, [%rd21];
	ld.global.f32 	%f15, [%rd20];
	mul.f32 	%f16, %f14, %f15;
	st.global.f32 	[%rd21], %f16;
	add.f32 	%f70, %f70, %f16;
	add.s32 	%r73, %r73, 32;
	add.s32 	%r71, %r71, 1;
	setp.ne.s32 	%p4, %r71, 0;
	@%p4 bra 	$L__BB1_4;
$L__BB1_5:
	setp.lt.u32 	%p5, %r8, 96;
	@%p5 bra 	$L__BB1_8;
	add.s64 	%rd4, %rd3, 256;
	add.s64 	%rd5, %rd2, 256;
$L__BB1_7:
	mul.wide.s32 	%rd22, %r73, 4;
	add.s64 	%rd23, %rd4, %rd22;
	add.s64 	%rd24, %rd5, %rd22;
	ld.global.f32 	%f17, [%rd23+-256];
	ld.global.f32 	%f18, [%rd24+-256];
	mul.f32 	%f19, %f17, %f18;
	st.global.f32 	[%rd23+-256], %f19;
	add.f32 	%f20, %f70, %f19;
	ld.global.f32 	%f21, [%rd23+-128];
	ld.global.f32 	%f22, [%rd24+-128];
	mul.f32 	%f23, %f21, %f22;
	st.global.f32 	[%rd23+-128], %f23;
	add.f32 	%f24, %f20, %f23;
	ld.global.f32 	%f25, [%rd23];
	ld.global.f32 	%f26, [%rd24];
	mul.f32 	%f27, %f25, %f26;
	st.global.f32 	[%rd23], %f27;
	add.f32 	%f28, %f24, %f27;
	ld.global.f32 	%f29, [%rd23+128];
	ld.global.f32 	%f30, [%rd24+128];
	mul.f32 	%f31, %f29, %f30;
	st.global.f32 	[%rd23+128], %f31;
	add.f32 	%f70, %f28, %f31;
	add.s32 	%r73, %r73, 128;
	setp.lt.s32 	%p6, %r73, %r7;
	@%p6 bra 	$L__BB1_7;
$L__BB1_8:
	setp.lt.s32 	%p7, %r2, %r3;
	mov.b32 	%r52, %f70;
	shfl.sync.bfly.b32	%r53|%p8, %r52, 1, 31, -1;
	mov.b32 	%f32, %r53;
	add.f32 	%f33, %f70, %f32;
	mov.b32 	%r54, %f33;
	shfl.sync.bfly.b32	%r55|%p9, %r54, 2, 31, -1;
	mov.b32 	%f34, %r55;
	add.f32 	%f35, %f33, %f34;
	mov.b32 	%r56, %f35;
	shfl.sync.bfly.b32	%r57|%p10, %r56, 4, 31, -1;
	mov.b32 	%f36, %r57;
	add.f32 	%f37, %f35, %f36;
	mov.b32 	%r58, %f37;
	shfl.sync.bfly.b32	%r59|%p11, %r58, 8, 31, -1;
	mov.b32 	%f38, %r59;
	add.f32 	%f39, %f37, %f38;
	mov.b32 	%r60, %f39;
	shfl.sync.bfly.b32	%r61|%p12, %r60, 16, 31, -1;
	mov.b32 	%f40, %r61;
	add.f32 	%f8, %f39, %f40;
	@%p7 bra 	$L__BB1_9;
	bra.uni 	$L__BB1_15;
$L__BB1_9:
	add.s32 	%r62, %r5, %r2;
	add.s32 	%r63, %r77, 32;
	max.s32 	%r64, %r63, %r7;
	not.b32 	%r65, %r4;
	add.s32 	%r66, %r64, %r65;
	sub.s32 	%r17, %r66, %r62;
	and.b32  	%r67, %r17, 96;
	setp.eq.s32 	%p13, %r67, 96;
	@%p13 bra 	$L__BB1_12;
	shr.u32 	%r68, %r17, 5;
	add.s32 	%r69, %r68, 1;
	and.b32  	%r70, %r69, 3;
	neg.s32 	%r75, %r70;
$L__BB1_11:
	.pragma "nounroll";
	mul.wide.s32 	%rd25, %r77, 4;
	add.s64 	%rd26, %rd1, %rd25;
	add.s64 	%rd27, %rd2, %rd25;
	add.s64 	%rd28, %rd3, %rd25;
	ld.global.f32 	%f41, [%rd28];
	ld.global.f32 	%f42, [%rd27];
	mul.f32 	%f43, %f8, %f42;
	sub.f32 	%f44, %f41, %f43;
	mul.f32 	%f45, %f9, %f44;
	st.global.f32 	[%rd26], %f45;
	add.s32 	%r77, %r77, 32;
	add.s32 	%r75, %r75, 1;
	setp.ne.s32 	%p14, %r75, 0;
	@%p14 bra 	$L__BB1_11;
$L__BB1_12:
	setp.lt.u32 	%p15, %r17, 96;
	@%p15 bra 	$L__BB1_15;
	add.s64 	%rd6, %rd3, 256;
	add.s64 	%rd7, %rd2, 256;
	add.s64 	%rd8, %rd1, 256;
$L__BB1_14:
	mul.wide.s32 	%rd29, %r77, 4;
	add.s64 	%rd30, %rd6, %rd29;
	add.s64 	%rd31, %rd7, %rd29;
	add.s64 	%rd32, %rd8, %rd29;
	ld.global.f32 	%f46, [%rd30+-256];
	ld.global.f32 	%f47, [%rd31+-256];
	mul.f32 	%f48, %f8, %f47;
	sub.f32 	%f49, %f46, %f48;
	mul.f32 	%f50, %f9, %f49;
	st.global.f32 	[%rd32+-256], %f50;
	ld.global.f32 	%f51, [%rd30+-128];
	ld.global.f32 	%f52, [%rd31+-128];
	mul.f32 	%f53, %f8, %f52;
	sub.f32 	%f54, %f51, %f53;
	mul.f32 	%f55, %f9, %f54;
	st.global.f32 	[%rd32+-128], %f55;
	ld.global.f32 	%f56, [%rd30];
	ld.global.f32 	%f57, [%rd31];
	mul.f32 	%f58, %f8, %f57;
	sub.f32 	%f59, %f56, %f58;
	mul.f32 	%f60, %f9, %f59;
	st.global.f32 	[%rd32], %f60;
	ld.global.f32 	%f61, [%rd30+128];
	ld.global.f32 	%f62, [%rd31+128];
	mul.f32 	%f63, %f8, %f62;
	sub.f32 	%f64, %f61, %f63;
	mul.f32 	%f65, %f9, %f64;
	st.global.f32 	[%rd32+128], %f65;
	add.s32 	%r77, %r77, 128;
	setp.lt.s32 	%p16, %r77, %r7;
	@%p16 bra 	$L__BB1_14;
$L__BB1_15:
	ret;

}


// ===== COMPILED SASS (sm_100) =====

	.target	sm_100

	.elftype	@"ET_EXEC"


//--------------------- .note.nv.tkinfo           --------------------------
	.section	.note.nv.tkinfo,"",@"SHT_NOTE"
	.sectionflags	@"SHF_NOTE_NV_TKINFO"
	.tkinfo
        /*0018*/ 	.word	0x00000002
        /*0030*/ 	.string	""
        /*0030*/ 	.string	"ptxas"
        /*0030*/ 	.string	"Cuda compilation tools, release 13.0, V13.0.88"
        /*0030*/ 	.string	"Build cuda_13.0.r13.0/compiler.36424714_0"
        /*0030*/ 	.string	"-arch sm_100 -m 64 "



//--------------------- .note.nv.cuinfo           --------------------------
	.section	.note.nv.cuinfo,"",@"SHT_NOTE"
	.sectionflags	@"SHF_NOTE_NV_CUINFO"
        /*0018*/ 	.short	0x0002
        /*001a*/ 	.short	0x0064
        /*001c*/ 	.short	0x0082
	.zero		2


//--------------------- .nv.info                  --------------------------
	.section	.nv.info,"",@"SHT_CUDA_INFO"
	.align	4


	//----- nvinfo : EIATTR_REGCOUNT
	.align		4
        /*0000*/ 	.byte	0x04, 0x2f
        /*0002*/ 	.short	(.L_1 - .L_0)
	.align		4
.L_0:
        /*0004*/ 	.word	index@(_Z20scale_softmax_kernelPfPiS0_iiif)
        /*0008*/ 	.word	0x00000020


	//----- nvinfo : EIATTR_FRAME_SIZE
	.align		4
.L_1:
        /*000c*/ 	.byte	0x04, 0x11
        /*000e*/ 	.short	(.L_3 - .L_2)
	.align		4
.L_2:
        /*0010*/ 	.word	index@($__internal_0_$__cuda_sm20_rcp_rn_f32_slowpath)
        /*0014*/ 	.word	0x00000000


	//----- nvinfo : EIATTR_FRAME_SIZE
	.align		4
.L_3:
        /*0018*/ 	.byte	0x04, 0x11
        /*001a*/ 	.short	(.L_5 - .L_4)
	.align		4
.L_4:
        /*001c*/ 	.word	index@(_Z20scale_softmax_kernelPfPiS0_iiif)
        /*0020*/ 	.word	0x00000000


	//----- nvinfo : EIATTR_REGCOUNT
	.align		4
.L_5:
        /*0024*/ 	.byte	0x04, 0x2f
        /*0026*/ 	.short	(.L_7 - .L_6)
	.align		4
.L_6:
        /*0028*/ 	.word	index@(_Z29softmax_scale_backward_kernelPfS_S_PiS0_iiif)
        /*002c*/ 	.word	0x0000001c


	//----- nvinfo : EIATTR_FRAME_SIZE
	.align		4
.L_7:
        /*0030*/ 	.byte	0x04, 0x11
        /*0032*/ 	.short	(.L_9 - .L_8)
	.align		4
.L_8:
        /*0034*/ 	.word	index@(_Z29softmax_scale_backward_kernelPfS_S_PiS0_iiif)
        /*0038*/ 	.word	0x00000000


	//----- nvinfo : EIATTR_MIN_STACK_SIZE
	.align		4
.L_9:
        /*003c*/ 	.byte	0x04, 0x12
        /*003e*/ 	.short	(.L_11 - .L_10)
	.align		4
.L_10:
        /*0040*/ 	.word	index@(_Z29softmax_scale_backward_kernelPfS_S_PiS0_iiif)
        /*0044*/ 	.word	0x00000000


	//----- nvinfo : EIATTR_MIN_STACK_SIZE
	.align		4
.L_11:
        /*0048*/ 	.byte	0x04, 0x12
        /*004a*/ 	.short	(.L_13 - .L_12)
	.align		4
.L_12:
        /*004c*/ 	.word	index@(_Z20scale_softmax_kernelPfPiS0_iiif)
        /*0050*/ 	.word	0x00000000
.L_13:


//--------------------- .nv.compat                --------------------------
	.section	.nv.compat,"",@"SHT_CUDA_COMPAT_INFO"
	.align	4
        /*0000*/ 	.byte	0x02, 0x09, 0x00, 0x00, 0x02, 0x02, 0x01, 0x00, 0x02, 0x05, 0x05, 0x00, 0x03, 0x07, 0x01, 0x01
        /*0010*/ 	.byte	0x02, 0x03, 0x00, 0x00, 0x02, 0x06, 0x01, 0x00, 0x04, 0x0b, 0x08, 0x00, 0x09, 0x00, 0x00, 0x00
        /*0020*/ 	.byte	0x00, 0x00, 0x00, 0x00


//--------------------- .nv.info._Z29softmax_scale_backward_kernelPfS_S_PiS0_iiif --------------------------
	.section	.nv.info._Z29softmax_scale_backward_kernelPfS_S_PiS0_iiif,"",@"SHT_CUDA_INFO"
	.sectionflags	@""
	.align	4


	//----- nvinfo : EIATTR_CUDA_API_VERSION
	.align		4
        /*0000*/ 	.byte	0x04, 0x37
        /*0002*/ 	.short	(.L_15 - .L_14)
.L_14:
        /*0004*/ 	.word	0x00000082


	//----- nvinfo : EIATTR_KPARAM_INFO
	.align		4
.L_15:
        /*0008*/ 	.byte	0x04, 0x17
        /*000a*/ 	.short	(.L_17 - .L_16)
.L_16:
        /*000c*/ 	.word	0x00000000
        /*0010*/ 	.short	0x0008
        /*0012*/ 	.short	0x0034
        /*0014*/ 	.byte	0x00, 0xf0, 0x11, 0x00


	//----- nvinfo : EIATTR_KPARAM_INFO
	.align		4
.L_17:
        /*0018*/ 	.byte	0x04, 0x17
        /*001a*/ 	.short	(.L_19 - .L_18)
.L_18:
        /*001c*/ 	.word	0x00000000
        /*0020*/ 	.short	0x0007
        /*0022*/ 	.short	0x0030
        /*0024*/ 	.byte	0x00, 0xf0, 0x11, 0x00


	//----- nvinfo : EIATTR_KPARAM_INFO
	.align		4
.L_19:
        /*0028*/ 	.byte	0x04, 0x17
        /*002a*/ 	.short	(.L_21 - .L_20)
.L_20:
        /*002c*/ 	.word	0x00000000
        /*0030*/ 	.short	0x0006
        /*0032*/ 	.short	0x002c
        /*0034*/ 	.byte	0x00, 0xf0, 0x11, 0x00


	//----- nvinfo : EIATTR_KPARAM_INFO
	.align		4
.L_21:
        /*0038*/ 	.byte	0x04, 0x17
        /*003a*/ 	.short	(.L_23 - .L_22)
.L_22:
        /*003c*/ 	.word	0x00000000
        /*0040*/ 	.short	0x0005
        /*0042*/ 	.short	0x0028
        /*0044*/ 	.byte	0x00, 0xf0, 0x11, 0x00


	//----- nvinfo : EIATTR_KPARAM_INFO
	.align		4
.L_23:
        /*0048*/ 	.byte	0x04, 0x17
        /*004a*/ 	.short	(.L_25 - .L_24)
.L_24:
        /*004c*/ 	.word	0x00000000
        /*0050*/ 	.short	0x0004
        /*0052*/ 	.short	0x0020
        /*0054*/ 	.byte	0x00, 0xf5, 0x21, 0x00


	//----- nvinfo : EIATTR_KPARAM_INFO
	.align		4
.L_25:
        /*0058*/ 	.byte	0x04, 0x17
        /*005a*/ 	.short	(.L_27 - .L_26)
.L_26:
        /*005c*/ 	.word	0x00000000
        /*0060*/ 	.short	0x0003
        /*0062*/ 	.short	0x0018
        /*0064*/ 	.byte	0x00, 0xf5, 0x21, 0x00


	//----- nvinfo : EIATTR_KPARAM_INFO
	.align		4
.L_27:
        /*0068*/ 	.byte	0x04, 0x17
        /*006a*/ 	.short	(.L_29 - .L_28)
.L_28:
        /*006c*/ 	.word	0x00000000
        /*0070*/ 	.short	0x0002
        /*0072*/ 	.short	0x0010
        /*0074*/ 	.byte	0x00, 0xf5, 0x21, 0x00


	//----- nvinfo : EIATTR_KPARAM_INFO
	.align		4
.L_29:
        /*0078*/ 	.byte	0x04, 0x17
        /*007a*/ 	.short	(.L_31 - .L_30)
.L_30:
        /*007c*/ 	.word	0x00000000
        /*0080*/ 	.short	0x0001
        /*0082*/ 	.short	0x0008
        /*0084*/ 	.byte	0x00, 0xf5, 0x21, 0x00


	//----- nvinfo : EIATTR_KPARAM_INFO
	.align		4
.L_31:
        /*0088*/ 	.byte	0x04, 0x17
        /*008a*/ 	.short	(.L_33 - .L_32)
.L_32:
        /*008c*/ 	.word	0x00000000
        /*0090*/ 	.short	0x0000
        /*0092*/ 	.short	0x0000
        /*0094*/ 	.byte	0x00, 0xf5, 0x21, 0x00


	//----- nvinfo : EIATTR_SPARSE_MMA_MASK
	.align		4
.L_33:
        /*0098*/ 	.byte	0x03, 0x50
        /*009a*/ 	.short	0x0000


	//----- nvinfo : EIATTR_MAXREG_COUNT
	.align		4
        /*009c*/ 	.byte	0x03, 0x1b
        /*009e*/ 	.short	0x00ff


	//----- nvinfo : EIATTR_MERCURY_ISA_VERSION
	.align		4
        /*00a0*/ 	.byte	0x03, 0x5f
        /*00a2*/ 	.short	0x0101


	//----- nvinfo : EIATTR_COOP_GROUP_MASK_REGIDS
	.align		4
        /*00a4*/ 	.byte	0x04, 0x29
        /*00a6*/ 	.short	(.L_35 - .L_34)


	//   ....[0]....
.L_34:
        /*00a8*/ 	.word	0xffffffff


	//   ....[1]....
        /*00ac*/ 	.word	0xffffffff


	//   ....[2]....
        /*00b0*/ 	.word	0xffffffff


	//   ....[3]....
        /*00b4*/ 	.word	0xffffffff


	//   ....[4]....
        /*00b8*/ 	.word	0xffffffff


	//----- nvinfo : EIATTR_COOP_GROUP_INSTR_OFFSETS
	.align		4
.L_35:
        /*00bc*/ 	.byte	0x04, 0x28
        /*00be*/ 	.short	(.L_37 - .L_36)


	//   ....[0]....
.L_36:
        /*00c0*/ 	.word	0x00000790


	//   ....[1]....
        /*00c4*/ 	.word	0x000007c0


	//   ....[2]....
        /*00c8*/ 	.word	0x000007e0


	//   ....[3]....
        /*00cc*/ 	.word	0x00000800


	//   ....[4]....
        /*00d0*/ 	.word	0x00000820


	//----- nvinfo : EIATTR_VRC_CTA_INIT_COUNT
	.align		4
.L_37:
        /*00d4*/ 	.byte	0x02, 0x4a
	.zero		1
	.zero		1


	//----- nvinfo : EIATTR_EXIT_INSTR_OFFSETS
	.align		4
        /*00d8*/ 	.byte	0x04, 0x1c
        /*00da*/ 	.short	(.L_39 - .L_38)


	//   ....[0]....
.L_38:
        /*00dc*/ 	.word	0x000000a0


	//   ....[1]....
        /*00e0*/ 	.word	0x00000830


	//   ....[2]....
        /*00e4*/ 	.word	0x00000a20


	//   ....[3]....
        /*00e8*/ 	.word	0x00000cc0


	//----- nvinfo : EIATTR_CRS_STACK_SIZE
	.align		4
.L_39:
        /*00ec*/ 	.byte	0x04, 0x1e
        /*00ee*/ 	.short	(.L_41 - .L_40)
.L_40:
        /*00f0*/ 	.word	0x00000000


	//----- nvinfo : EIATTR_CBANK_PARAM_SIZE
	.align		4
.L_41:
        /*00f4*/ 	.byte	0x03, 0x19
        /*00f6*/ 	.short	0x0038


	//----- nvinfo : EIATTR_PARAM_CBANK
	.align		4
        /*00f8*/ 	.byte	0x04, 0x0a
        /*00fa*/ 	.short	(.L_43 - .L_42)
	.align		4
.L_42:
        /*00fc*/ 	.word	index@(.nv.constant0._Z29softmax_scale_backward_kernelPfS_S_PiS0_iiif)
        /*0100*/ 	.short	0x0380
        /*0102*/ 	.short	0x0038


	//----- nvinfo : EIATTR_SW_WAR
	.align		4
.L_43:
        /*0104*/ 	.byte	0x04, 0x36
        /*0106*/ 	.short	(.L_45 - .L_44)
.L_44:
        /*0108*/ 	.word	0x00000008
.L_45:


//--------------------- .nv.info._Z20scale_softmax_kernelPfPiS0_iiif --------------------------
	.section	.nv.info._Z20scale_softmax_kernelPfPiS0_iiif,"",@"SHT_CUDA_INFO"
	.sectionflags	@""
	.align	4


	//----- nvinfo : EIATTR_CUDA_API_VERSION
	.align		4
        /*0000*/ 	.byte	0x04, 0x37
        /*0002*/ 	.short	(.L_47 - .L_46)
.L_46:
        /*0004*/ 	.word	0x00000082


	//----- nvinfo : EIATTR_KPARAM_INFO
	.align		4
.L_47:
        /*0008*/ 	.byte	0x04, 0x17
        /*000a*/ 	.short	(.L_49 - .L_48)
.L_48:
        /*000c*/ 	.word	0x00000000
        /*0010*/ 	.short	0x0006
        /*0012*/ 	.short	0x0024
        /*0014*/ 	.byte	0x00, 0xf0, 0x11, 0x00


	//----- nvinfo : EIATTR_KPARAM_INFO
	.align		4
.L_49:
        /*0018*/ 	.byte	0x04, 0x17
        /*001a*/ 	.short	(.L_51 - .L_50)
.L_50:
        /*001c*/ 	.word	0x00000000
        /*0020*/ 	.short	0x0005
        /*0022*/ 	.short	0x0020
        /*0024*/ 	.byte	0x00, 0xf0, 0x11, 0x00


	//----- nvinfo : EIATTR_KPARAM_INFO
	.align		4
.L_51:
        /*0028*/ 	.byte	0x04, 0x17
        /*002a*/ 	.short	(.L_53 - .L_52)
.L_52:
        /*002c*/ 	.word	0x00000000
        /*0030*/ 	.short	0x0004
        /*0032*/ 	.short	0x001c
        /*0034*/ 	.byte	0x00, 0xf0, 0x11, 0x00


	//----- nvinfo : EIATTR_KPARAM_INFO
	.align		4
.L_53:
        /*0038*/ 	.byte	0x04, 0x17
        /*003a*/ 	.short	(.L_55 - .L_54)
.L_54:
        /*003c*/ 	.word	0x00000000
        /*0040*/ 	.short	0x0003
        /*0042*/ 	.short	0x0018
        /*0044*/ 	.byte	0x00, 0xf0, 0x11, 0x00


	//----- nvinfo : EIATTR_KPARAM_INFO
	.align		4
.L_55:
        /*0048*/ 	.byte	0x04, 0x17
        /*004a*/ 	.short	(.L_57 - .L_56)
.L_56:
        /*004c*/ 	.word	0x00000000
        /*0050*/ 	.short	0x0002
        /*0052*/ 	.short	0x0010
        /*0054*/ 	.byte	0x00, 0xf5, 0x21, 0x00


	//----- nvinfo : EIATTR_KPARAM_INFO
	.align		4
.L_57:
        /*0058*/ 	.byte	0x04, 0x17
        /*005a*/ 	.short	(.L_59 - .L_58)
.L_58:
        /*005c*/ 	.word	0x00000000
        /*0060*/ 	.short	0x0001
        /*0062*/ 	.short	0x0008
        /*0064*/ 	.byte	0x00, 0xf5, 0x21, 0x00


	//----- nvinfo : EIATTR_KPARAM_INFO
	.align		4
.L_59:
        /*0068*/ 	.byte	0x04, 0x17
        /*006a*/ 	.short	(.L_61 - .L_60)
.L_60:
        /*006c*/ 	.word	0x00000000
        /*0070*/ 	.short	0x0000
        /*0072*/ 	.short	0x0000
        /*0074*/ 	.byte	0x00, 0xf5, 0x21, 0x00


	//----- nvinfo : EIATTR_SPARSE_MMA_MASK
	.align		4
.L_61:
        /*0078*/ 	.byte	0x03, 0x50
        /*007a*/ 	.short	0x0000


	//----- nvinfo : EIATTR_MAXREG_COUNT
	.align		4
        /*007c*/ 	.byte	0x03, 0x1b
        /*007e*/ 	.short	0x00ff


	//----- nvinfo : EIATTR_MERCURY_ISA_VERSION
	.align		4
        /*0080*/ 	.byte	0x03, 0x5f
        /*0082*/ 	.short	0x0101


	//----- nvinfo : EIATTR_COOP_GROUP_MASK_REGIDS
	.align		4
        /*0084*/ 	.byte	0x04, 0x29
        /*0086*/ 	.short	(.L_63 - .L_62)


	//   ....[0]....
.L_62:
        /*0088*/ 	.word	0xffffffff


	//   ....[1]....
        /*008c*/ 	.word	0xffffffff


	//   ....[2]....
        /*0090*/ 	.word	0xffffffff


	//   ....[3]....
        /*0094*/ 	.word	0xffffffff


	//   ....[4]....
        /*0098*/ 	.word	0xffffffff


	//   ....[5]....
        /*009c*/ 	.word	0xffffffff


	//   ....[6]....
        /*00a0*/ 	.word	0xffffffff


	//   ....[7]....
        /*00a4*/ 	.word	0xffffffff


	//   ....[8]....
        /*00a8*/ 	.word	0xffffffff


	//   ....[9]....
        /*00ac*/ 	.word	0xffffffff


	//----- nvinfo : EIATTR_COOP_GROUP_INSTR_OFFSETS
	.align		4
.L_63:
        /*00b0*/ 	.byte	0x04, 0x28
        /*00b2*/ 	.short	(.L_65 - .L_64)


	//   ....[0]....
.L_64:
        /*00b4*/ 	.word	0x00000750


	//   ....[1]....
        /*00b8*/ 	.word	0x000007a0


	//   ....[2]....
        /*00bc*/ 	.word	0x000007c0


	//   ....[3]....
        /*00c0*/ 	.word	0x000007e0


	//   ....[4]....
        /*00c4*/ 	.word	0x00000800


	//   ....[5]....
        /*00c8*/ 	.word	0x00001500


	//   ....[6]....
        /*00cc*/ 	.word	0x000015c0


	//   ....[7]....
        /*00d0*/ 	.word	0x00001600


	//   ....[8]....
        /*00d4*/ 	.word	0x00001620


	//   ....[9]....
        /*00d8*/ 	.word	0x00001650


	//----- nvinfo : EIATTR_VRC_CTA_INIT_COUNT
	.align		4
.L_65:
        /*00dc*/ 	.byte	0x02, 0x4a
	.zero		1
	.zero		1


	//----- nvinfo : EIATTR_EXIT_INSTR_OFFSETS
	.align		4
        /*00e0*/ 	.byte	0x04, 0x1c
        /*00e2*/ 	.short	(.L_67 - .L_66)


	//   ....[0]....
.L_66:
        /*00e4*/ 	.word	0x000000a0


	//   ....[1]....
        /*00e8*/ 	.word	0x00001790


	//   ....[2]....
        /*00ec*/ 	.word	0x000019b0


	//   ....[3]....
        /*00f0*/ 	.word	0x00001d50


	//   ....[4]....
        /*00f4*/ 	.word	0x00001d70


	//   ....[5]....
        /*00f8*/ 	.word	0x00001fd0


	//   ....[6]....
        /*00fc*/ 	.word	0x000020f0


	//   ....[7]....
        /*0100*/ 	.word	0x00002190


	//   ....[8]....
        /*0104*/ 	.word	0x00002230


	//----- nvinfo : EIATTR_CRS_STACK_SIZE
	.align		4
.L_67:
        /*0108*/ 	.byte	0x04, 0x1e
        /*010a*/ 	.short	(.L_69 - .L_68)
.L_68:
        /*010c*/ 	.word	0x00000000


	//----- nvinfo : EIATTR_CBANK_PARAM_SIZE
	.align		4
.L_69:
        /*0110*/ 	.byte	0x03, 0x19
        /*0112*/ 	.short	0x0028


	//----- nvinfo : EIATTR_PARAM_CBANK
	.align		4
        /*0114*/ 	.byte	0x04, 0x0a
        /*0116*/ 	.short	(.L_71 - .L_70)
	.align		4
.L_70:
        /*0118*/ 	.word	index@(.nv.constant0._Z20scale_softmax_kernelPfPiS0_iiif)
        /*011c*/ 	.short	0x0380
        /*011e*/ 	.short	0x0028


	//----- nvinfo : EIATTR_SW_WAR
	.align		4
.L_71:
        /*0120*/ 	.byte	0x04, 0x36
        /*0122*/ 	.short	(.L_73 - .L_72)
.L_72:
        /*0124*/ 	.word	0x00000008
.L_73:


//--------------------- .nv.callgraph             --------------------------
	.section	.nv.callgraph,"",@"SHT_CUDA_CALLGRAPH"
	.align	4
	.sectionentsize	8
	.align		4
        /*0000*/ 	.word	0x00000000
	.align		4
        /*0004*/ 	.word	0xffffffff
	.align		4
        /*0008*/ 	.word	0x00000000
	.align		4
        /*000c*/ 	.word	0xfffffffe
	.align		4
        /*0010*/ 	.word	0x00000000
	.align		4
        /*0014*/ 	.word	0xfffffffd
	.align		4
        /*0018*/ 	.word	0x00000000
	.align		4
        /*001c*/ 	.word	0xfffffffc


//--------------------- .text._Z29softmax_scale_backward_kernelPfS_S_PiS0_iiif --------------------------
	.section	.text._Z29softmax_scale_backward_kernelPfS_S_PiS0_iiif,"ax",@progbits
	.align	128
        .global         _Z29softmax_scale_backward_kernelPfS_S_PiS0_iiif
        .type           _Z29softmax_scale_backward_kernelPfS_S_PiS0_iiif,@function
        .size           _Z29softmax_scale_backward_kernelPfS_S_PiS0_iiif,(.L_x_46 - _Z29softmax_scale_backward_kernelPfS_S_PiS0_iiif)
        .other          _Z29softmax_scale_backward_kernelPfS_S_PiS0_iiif,@"STO_CUDA_ENTRY STV_DEFAULT"
_Z29softmax_scale_backward_kernelPfS_S_PiS0_iiif:
.text._Z29softmax_scale_backward_kernelPfS_S_PiS0_iiif:
[----:B------:R-:W-:Y:S01]  /*0000*/  LDC R1, c[0x0][0x37c] ;  /* 0x0000df00ff017b82 */ /* 0x000fe20000000800 */
[----:B------:R-:W0:Y:S07]  /*0010*/  S2R R4, SR_TID.X ;  /* 0x0000000000047919 */ /* 0x000e2e0000002100 */
[----:B------:R-:W1:Y:S01]  /*0020*/  LDC R0, c[0x0][0x3ac] ;  /* 0x0000eb00ff007b82 */ /* 0x000e620000000800 */
[----:B------:R-:W1:Y:S07]  /*0030*/  LDCU UR5, c[0x0][0x3b0] ;  /* 0x00007600ff0577ac */ /* 0x000e6e0008000800 */
[----:B------:R-:W0:Y:S08]  /*0040*/  S2UR UR4, SR_CTAID.X ;  /* 0x00000000000479c3 */ /* 0x000e300000002500 */
[----:B------:R-:W0:Y:S01]  /*0050*/  LDC R5, c[0x0][0x360] ;  /* 0x0000d800ff057b82 */ /* 0x000e220000000800 */
[----:B-1----:R-:W-:-:S05]  /*0060*/  IMAD R2, R0, UR5, RZ ;  /* 0x0000000500027c24 */ /* 0x002fca000f8e02ff */
[----:B------:R-:W-:Y:S01]  /*0070*/  SHF.L.U32 R2, R2, 0x5, RZ ;  /* 0x0000000502027819 */ /* 0x000fe200000006ff */
[----:B0-----:R-:W-:-:S05]  /*0080*/  IMAD R5, R5, UR4, R4 ;  /* 0x0000000405057c24 */ /* 0x001fca000f8e0204 */
[----:B------:R-:W-:-:S13]  /*0090*/  ISETP.GE.AND P0, PT, R5, R2, PT ;  /* 0x000000020500720c */ /* 0x000fda0003f06270 */
[----:B------:R-:W-:Y:S05]  /*00a0*/  @P0 EXIT ;  /* 0x000000000000094d */ /* 0x000fea0003800000 */
[----:B------:R-:W-:Y:S01]  /*00b0*/  IABS R9, R0 ;  /* 0x0000000000097213 */ /* 0x000fe20000000000 */
[----:B------:R-:W0:Y:S01]  /*00c0*/  LDCU.64 UR6, c[0x0][0x358] ;  /* 0x00006b00ff0677ac */ /* 0x000e220008000a00 */
[----:B------:R-:W-:Y:S02]  /*00d0*/  SHF.R.S32.HI R2, RZ, 0x1f, R5 ;  /* 0x0000001fff027819 */ /* 0x000fe40000011405 */
[----:B------:R-:W1:Y:S01]  /*00e0*/  I2F.RP R4, R9 ;  /* 0x0000000900047306 */ /* 0x000e620000209400 */
[----:B------:R-:W2:Y:S01]  /*00f0*/  LDCU UR4, c[0x0][0x3a8] ;  /* 0x00007500ff0477ac */ /* 0x000ea20008000800 */
[----:B------:R-:W-:-:S04]  /*0100*/  LEA.HI R3, R2, R5, RZ, 0x5 ;  /* 0x0000000502037211 */ /* 0x000fc800078f28ff */
[----:B------:R-:W-:Y:S02]  /*0110*/  SHF.R.S32.HI R13, RZ, 0x5, R3 ;  /* 0x00000005ff0d7819 */ /* 0x000fe40000011403 */
[----:B-1----:R-:W1:Y:S02]  /*0120*/  MUFU.RCP R4, R4 ;  /* 0x0000000400047308 */ /* 0x002e640000001000 */
[----:B-1----:R-:W-:-:S06]  /*0130*/  VIADD R6, R4, 0xffffffe ;  /* 0x0ffffffe04067836 */ /* 0x002fcc0000000000 */
[----:B------:R1:W3:Y:S02]  /*0140*/  F2I.FTZ.U32.TRUNC.NTZ R7, R6 ;  /* 0x0000000600077305 */ /* 0x0002e4000021f000 */
[----:B-1----:R-:W-:Y:S01]  /*0150*/  HFMA2 R6, -RZ, RZ, 0, 0 ;  /* 0x00000000ff067431 */ /* 0x002fe200000001ff */
[----:B---3--:R-:W-:-:S05]  /*0160*/  IADD3 R8, PT, PT, RZ, -R7, RZ ;  /* 0x80000007ff087210 */ /* 0x008fca0007ffe0ff */
[----:B------:R-:W-:-:S04]  /*0170*/  IMAD.MOV.U32 R2, RZ, RZ, R8 ;  /* 0x000000ffff027224 */ /* 0x000fc800078e0008 */
[----:B------:R-:W-:Y:S01]  /*0180*/  IMAD R11, R2, R9, RZ ;  /* 0x00000009020b7224 */ /* 0x000fe200078e02ff */
[----:B------:R-:W-:-:S03]  /*0190*/  IABS R2, R13 ;  /* 0x0000000d00027213 */ /* 0x000fc60000000000 */
[----:B------:R-:W-:Y:S02]  /*01a0*/  IMAD.HI.U32 R7, R7, R11, R6 ;  /* 0x0000000b07077227 */ /* 0x000fe400078e0006 */
[----:B------:R-:W1:Y:S04]  /*01b0*/  LDC.64 R10, c[0x0][0x3a0] ;  /* 0x0000e800ff0a7b82 */ /* 0x000e680000000a00 */
[----:B------:R-:W-:-:S04]  /*01c0*/  IMAD.HI.U32 R7, R7, R2, RZ ;  /* 0x0000000207077227 */ /* 0x000fc800078e00ff */
[----:B------:R-:W-:-:S04]  /*01d0*/  IMAD.MOV R4, RZ, RZ, -R7 ;  /* 0x000000ffff047224 */ /* 0x000fc800078e0a07 */
[----:B------:R-:W-:-:S05]  /*01e0*/  IMAD R2, R9, R4, R2 ;  /* 0x0000000409027224 */ /* 0x000fca00078e0202 */
[----:B------:R-:W-:-:S13]  /*01f0*/  ISETP.GT.U32.AND P2, PT, R9, R2, PT ;  /* 0x000000020900720c */ /* 0x000fda0003f44070 */
[-C--:B------:R-:W-:Y:S01]  /*0200*/  @!P2 IADD3 R2, PT, PT, R2, -R9.reuse, RZ ;  /* 0x800000090202a210 */ /* 0x080fe20007ffe0ff */
[----:B------:R-:W-:Y:S01]  /*0210*/  @!P2 VIADD R7, R7, 0x1 ;  /* 0x000000010707a836 */ /* 0x000fe20000000000 */
[----:B------:R-:W-:Y:S02]  /*0220*/  ISETP.NE.AND P2, PT, R0, RZ, PT ;  /* 0x000000ff0000720c */ /* 0x000fe40003f45270 */
[----:B------:R-:W-:Y:S02]  /*0230*/  ISETP.GE.U32.AND P0, PT, R2, R9, PT ;  /* 0x000000090200720c */ /* 0x000fe40003f06070 */
[----:B------:R-:W-:Y:S01]  /*0240*/  LOP3.LUT R2, R13, R0, RZ, 0x3c, !PT ;  /* 0x000000000d027212 */ /* 0x000fe200078e3cff */
[----:B------:R-:W3:Y:S03]  /*0250*/  LDC.64 R8, c[0x0][0x398] ;  /* 0x0000e600ff087b82 */ /* 0x000ee60000000a00 */
[----:B------:R-:W-:-:S07]  /*0260*/  ISETP.GE.AND P1, PT, R2, RZ, PT ;  /* 0x000000ff0200720c */ /* 0x000fce0003f26270 */
[----:B------:R-:W-:-:S06]  /*0270*/  @P0 IADD3 R7, PT, PT, R7, 0x1, RZ ;  /* 0x0000000107070810 */ /* 0x000fcc0007ffe0ff */
[----:B------:R-:W-:Y:S01]  /*0280*/  @!P1 IMAD.MOV R7, RZ, RZ, -R7 ;  /* 0x000000ffff079224 */ /* 0x000fe200078e0a07 */
[----:B------:R-:W-:-:S04]  /*0290*/  @!P2 LOP3.LUT R7, RZ, R0, RZ, 0x33, !PT ;  /* 0x00000000ff07a212 */ /* 0x000fc800078e33ff */
[----:B------:R-:W-:-:S05]  /*02a0*/  IADD3 R2, PT, PT, -R7, RZ, RZ ;  /* 0x000000ff07027210 */ /* 0x000fca0007ffe1ff */
[----:B------:R-:W-:-:S04]  /*02b0*/  IMAD R13, R0, R2, R13 ;  /* 0x00000002000d7224 */ /* 0x000fc800078e020d */
[----:B---3--:R-:W-:-:S04]  /*02c0*/  IMAD.WIDE R8, R13, 0x4, R8 ;  /* 0x000000040d087825 */ /* 0x008fc800078e0208 */
[----:B-1----:R-:W-:Y:S01]  /*02d0*/  IMAD.WIDE R10, R13, 0x4, R10 ;  /* 0x000000040d0a7825 */ /* 0x002fe200078e020a */
[----:B0-----:R-:W3:Y:S04]  /*02e0*/  LDG.E R2, desc[UR6][R8.64] ;  /* 0x0000000608027981 */ /* 0x001ee8000c1e1900 */
[----:B------:R-:W4:Y:S01]  /*02f0*/  LDG.E R4, desc[UR6][R10.64] ;  /* 0x000000060a047981 */ /* 0x000f22000c1e1900 */
[----:B------:R-:W-:Y:S01]  /*0300*/  LOP3.LUT R0, R3, 0xffffffe0, RZ, 0xc0, !PT ;  /* 0xffffffe003007812 */ /* 0x000fe200078ec0ff */
[----:B--2---:R-:W-:Y:S01]  /*0310*/  IMAD R7, R7, UR4, RZ ;  /* 0x0000000407077c24 */ /* 0x004fe2000f8e02ff */
[----:B------:R-:W-:Y:S01]  /*0320*/  BSSY.RECONVERGENT B0, `(.L_x_0) ;  /* 0x0000046000007945 */ /* 0x000fe20003800200 */
[----:B------:R-:W-:Y:S02]  /*0330*/  IMAD.MOV.U32 R6, RZ, RZ, RZ ;  /* 0x000000ffff067224 */ /* 0x000fe400078e00ff */
[----:B------:R-:W-:-:S05]  /*0340*/  IMAD.IADD R5, R5, 0x1, -R0 ;  /* 0x0000000105057824 */ /* 0x000fca00078e0a00 */
[----:B---3--:R-:W-:Y:S02]  /*0350*/  ISETP.GE.AND P0, PT, R5, R2, PT ;  /* 0x000000020500720c */ /* 0x008fe40003f06270 */
[----:B----4-:R-:W-:-:S04]  /*0360*/  IADD3 R0, PT, PT, R7, R4, RZ ;  /* 0x0000000407007210 */ /* 0x010fc80007ffe0ff */
[----:B------:R-:W-:Y:S01]  /*0370*/  IADD3 R3, PT, PT, R5, R0, RZ ;  /* 0x0000000005037210 */ /* 0x000fe20007ffe0ff */
[----:B------:R-:W-:-:S06]  /*0380*/  IMAD.IADD R0, R2, 0x1, R0 ;  /* 0x0000000102007824 */ /* 0x000fcc00078e0200 */
[----:B------:R-:W-:Y:S05]  /*0390*/  @P0 BRA `(.L_x_1) ;  /* 0x0000000000f80947 */ /* 0x000fea0003800000 */
[----:B------:R-:W-:Y:S01]  /*03a0*/  IADD3 R6, PT, PT, R5, R4, RZ ;  /* 0x0000000405067210 */ /* 0x000fe20007ffe0ff */
[----:B------:R-:W-:Y:S01]  /*03b0*/  BSSY.RECONVERGENT B1, `(.L_x_2) ;  /* 0x000001c000017945 */ /* 0x000fe20003800200 */
[----:B------:R-:W-:Y:S02]  /*03c0*/  VIADDMNMX R9, R3, 0x20, R0, !PT ;  /* 0x0000002003097846 */ /* 0x000fe40007800100 */
[----:B------:R-:W-:Y:S02]  /*03d0*/  LOP3.LUT R8, RZ, R7, RZ, 0x33, !PT ;  /* 0x00000007ff087212 */ /* 0x000fe400078e33ff */
[----:B------:R-:W-:Y:S02]  /*03e0*/  MOV R15, R3 ;  /* 0x00000003000f7202 */ /* 0x000fe40000000f00 */
[----:B------:R-:W-:-:S04]  /*03f0*/  IADD3 R12, PT, PT, -R6, R9, R8 ;  /* 0x00000009060c7210 */ /* 0x000fc80007ffe108 */
[C---:B------:R-:W-:Y:S02]  /*0400*/  LOP3.LUT R6, R12.reuse, 0x60, RZ, 0xc0, !PT ;  /* 0x000000600c067812 */ /* 0x040fe400078ec0ff */
[----:B------:R-:W-:Y:S02]  /*0410*/  ISETP.GE.U32.AND P1, PT, R12, 0x60, PT ;  /* 0x000000600c00780c */ /* 0x000fe40003f26070 */
[----:B------:R-:W-:Y:S01]  /*0420*/  ISETP.NE.AND P0, PT, R6, 0x60, PT ;  /* 0x000000600600780c */ /* 0x000fe20003f05270 */
[----:B------:R-:W-:-:S12]  /*0430*/  IMAD.MOV.U32 R6, RZ, RZ, RZ ;  /* 0x000000ffff067224 */ /* 0x000fd800078e00ff */
[----:B------:R-:W-:Y:S05]  /*0440*/  @!P0 BRA `(.L_x_3) ;  /* 0x0000000000488947 */ /* 0x000fea0003800000 */
[----:B------:R-:W0:Y:S01]  /*0450*/  LDC.64 R10, c[0x0][0x380] ;  /* 0x0000e000ff0a7b82 */ /* 0x000e220000000a00 */
[----:B------:R-:W-:Y:S01]  /*0460*/  LEA.HI R6, R12, 0x1, RZ, 0x1b ;  /* 0x000000010c067811 */ /* 0x000fe200078fd8ff */
[----:B------:R-:W-:-:S03]  /*0470*/  IMAD.MOV.U32 R15, RZ, RZ, R3 ;  /* 0x000000ffff0f7224 */ /* 0x000fc600078e0003 */
[----:B------:R-:W-:Y:S02]  /*0480*/  LOP3.LUT R12, R6, 0x3, RZ, 0xc0, !PT ;  /* 0x00000003060c7812 */ /* 0x000fe400078ec0ff */
[----:B------:R-:W-:Y:S01]  /*0490*/  MOV R6, RZ ;  /* 0x000000ff00067202 */ /* 0x000fe20000000f00 */
[----:B------:R-:W1:Y:S01]  /*04a0*/  LDC.64 R8, c[0x0][0x388] ;  /* 0x0000e200ff087b82 */ /* 0x000e620000000a00 */
[----:B------:R-:W-:-:S07]  /*04b0*/  IADD3 R14, PT, PT, -R12, RZ, RZ ;  /* 0x000000ff0c0e7210 */ /* 0x000fce0007ffe1ff */
.L_x_4:
[----:B-1----:R-:W-:-:S04]  /*04c0*/  IMAD.WIDE R16, R15, 0x4, R8 ;  /* 0x000000040f107825 */ /* 0x002fc800078e0208 */
[C---:B0-2---:R-:W-:Y:S02]  /*04d0*/  IMAD.WIDE R12, R15.reuse, 0x4, R10 ;  /* 0x000000040f0c7825 */ /* 0x045fe400078e020a */
[----:B------:R-:W2:Y:S04]  /*04e0*/  LDG.E R17, desc[UR6][R16.64] ;  /* 0x0000000610117981 */ /* 0x000ea8000c1e1900 */
[----:B------:R-:W2:Y:S01]  /*04f0*/  LDG.E R18, desc[UR6][R12.64] ;  /* 0x000000060c127981 */ /* 0x000ea2000c1e1900 */
[----:B------:R-:W-:Y:S01]  /*0500*/  IADD3 R14, PT, PT, R14, 0x1, RZ ;  /* 0x000000010e0e7810 */ /* 0x000fe20007ffe0ff */
[----:B------:R-:W-:-:S03]  /*0510*/  VIADD R15, R15, 0x20 ;  /* 0x000000200f0f7836 */ /* 0x000fc60000000000 */
[----:B------:R-:W-:Y:S01]  /*0520*/  ISETP.NE.AND P0, PT, R14, RZ, PT ;  /* 0x000000ff0e00720c */ /* 0x000fe20003f05270 */
[----:B--2---:R-:W-:-:S04]  /*0530*/  FMUL R19, R18, R17 ;  /* 0x0000001112137220 */ /* 0x004fc80000400000 */
[----:B------:R-:W-:Y:S01]  /*0540*/  FADD R6, R19, R6 ;  /* 0x0000000613067221 */ /* 0x000fe20000000000 */
[----:B------:R2:W-:Y:S07]  /*0550*/  STG.E desc[UR6][R12.64], R19 ;  /* 0x000000130c007986 */ /* 0x0005ee000c101906 */
[----:B------:R-:W-:Y:S05]  /*0560*/  @P0 BRA `(.L_x_4) ;  /* 0xfffffffc00d40947 */ /* 0x000fea000383ffff */
.L_x_3:
[----:B------:R-:W-:Y:S05]  /*0570*/  BSYNC.RECONVERGENT B1 ;  /* 0x0000000000017941 */ /* 0x000fea0003800200 */
.L_x_2:
[----:B------:R-:W-:Y:S05]  /*0580*/  @!P1 BRA `(.L_x_1) ;  /* 0x00000000007c9947 */ /* 0x000fea0003800000 */
[----:B------:R-:W0:Y:S08]  /*0590*/  LDC.64 R10, c[0x0][0x380] ;  /* 0x0000e000ff0a7b82 */ /* 0x000e300000000a00 */
[----:B------:R-:W1:Y:S01]  /*05a0*/  LDC.64 R8, c[0x0][0x388] ;  /* 0x0000e200ff087b82 */ /* 0x000e620000000a00 */
[----:B0-----:R-:W-:-:S04]  /*05b0*/  IADD3 R10, P0, PT, R10, 0x100, RZ ;  /* 0x000001000a0a7810 */ /* 0x001fc80007f1e0ff */
[----:B------:R-:W-:Y:S02]  /*05c0*/  IADD3.X R11, PT, PT, RZ, R11, RZ, P0, !PT ;  /* 0x0000000bff0b7210 */ /* 0x000fe400007fe4ff */
[----:B-1----:R-:W-:-:S04]  /*05d0*/  IADD3 R8, P1, PT, R8, 0x100, RZ ;  /* 0x0000010008087810 */ /* 0x002fc80007f3e0ff */
[----:B------:R-:W-:-:S09]  /*05e0*/  IADD3.X R9, PT, PT, RZ, R9, RZ, P1, !PT ;  /* 0x00000009ff097210 */ /* 0x000fd20000ffe4ff */
.L_x_5:
[----:B0-2---:R-:W-:-:S04]  /*05f0*/  IMAD.WIDE R12, R15, 0x4, R10 ;  /* 0x000000040f0c7825 */ /* 0x005fc800078e020a */
[----:B------:R-:W-:Y:S01]  /*0600*/  IMAD.WIDE R16, R15, 0x4, R8 ;  /* 0x000000040f107825 */ /* 0x000fe200078e0208 */
[----:B------:R-:W2:Y:S04]  /*0610*/  LDG.E R14, desc[UR6][R12.64+-0x100] ;  /* 0xffff00060c0e7981 */ /* 0x000ea8000c1e1900 */
[----:B------:R-:W2:Y:S02]  /*0620*/  LDG.E R19, desc[UR6][R16.64+-0x100] ;  /* 0xffff000610137981 */ /* 0x000ea4000c1e1900 */
[----:B--2---:R-:W-:Y:S02]  /*0630*/  FMUL R19, R14, R19 ;  /* 0x000000130e137220 */ /* 0x004fe40000400000 */
[----:B------:R-:W2:Y:S04]  /*0640*/  LDG.E R14, desc[UR6][R12.64+-0x80] ;  /* 0xffff80060c0e7981 */ /* 0x000ea8000c1e1900 */
[----:B------:R0:W-:Y:S04]  /*0650*/  STG.E desc[UR6][R12.64+-0x100], R19 ;  /* 0xffff00130c007986 */ /* 0x0001e8000c101906 */
[----:B------:R-:W2:Y:S02]  /*0660*/  LDG.E R21, desc[UR6][R16.64+-0x80] ;  /* 0xffff800610157981 */ /* 0x000ea4000c1e1900 */
[----:B--2---:R-:W-:-:S02]  /*0670*/  FMUL R21, R14, R21 ;  /* 0x000000150e157220 */ /* 0x004fc40000400000 */
[----:B------:R-:W2:Y:S04]  /*0680*/  LDG.E R14, desc[UR6][R12.64] ;  /* 0x000000060c0e7981 */ /* 0x000ea8000c1e1900 */
[----:B------:R0:W-:Y:S04]  /*0690*/  STG.E desc[UR6][R12.64+-0x80], R21 ;  /* 0xffff80150c007986 */ /* 0x0001e8000c101906 */
[----:B------:R-:W2:Y:S02]  /*06a0*/  LDG.E R23, desc[UR6][R16.64] ;  /* 0x0000000610177981 */ /* 0x000ea4000c1e1900 */
[----:B--2---:R-:W-:-:S02]  /*06b0*/  FMUL R23, R14, R23 ;  /* 0x000000170e177220 */ /* 0x004fc40000400000 */
[----:B------:R-:W2:Y:S04]  /*06c0*/  LDG.E R14, desc[UR6][R12.64+0x80] ;  /* 0x000080060c0e7981 */ /* 0x000ea8000c1e1900 */
[----:B------:R0:W-:Y:S04]  /*06d0*/  STG.E desc[UR6][R12.64], R23 ;  /* 0x000000170c007986 */ /* 0x0001e8000c101906 */
[----:B------:R-:W2:Y:S01]  /*06e0*/  LDG.E R25, desc[UR6][R16.64+0x80] ;  /* 0x0000800610197981 */ /* 0x000ea2000c1e1900 */
[----:B------:R-:W-:Y:S02]  /*06f0*/  VIADD R15, R15, 0x80 ;  /* 0x000000800f0f7836 */ /* 0x000fe40000000000 */
[----:B------:R-:W-:-:S03]  /*0700*/  FADD R6, R19, R6 ;  /* 0x0000000613067221 */ /* 0x000fc60000000000 */
[----:B------:R-:W-:Y:S01]  /*0710*/  ISETP.GE.AND P0, PT, R15, R0, PT ;  /* 0x000000000f00720c */ /* 0x000fe20003f06270 */
[----:B------:R-:W-:-:S04]  /*0720*/  FADD R6, R6, R21 ;  /* 0x0000001506067221 */ /* 0x000fc80000000000 */
[----:B------:R-:W-:Y:S01]  /*0730*/  FADD R6, R6, R23 ;  /* 0x0000001706067221 */ /* 0x000fe20000000000 */
[----:B--2---:R-:W-:-:S04]  /*0740*/  FMUL R25, R14, R25 ;  /* 0x000000190e197220 */ /* 0x004fc80000400000 */
[----:B------:R-:W-:Y:S01]  /*0750*/  FADD R6, R6, R25 ;  /* 0x0000001906067221 */ /* 0x000fe20000000000 */
[----:B------:R0:W-:Y:S02]  /*0760*/  STG.E desc[UR6][R12.64+0x80], R25 ;  /* 0x000080190c007986 */ /* 0x0001e4000c101906 */
[----:B------:R-:W-:Y:S05]  /*0770*/  @!P0 BRA `(.L_x_5) ;  /* 0xfffffffc009c8947 */ /* 0x000fea000383ffff */
.L_x_1:
[----:B------:R-:W-:Y:S05]  /*0780*/  BSYNC.RECONVERGENT B0 ;  /* 0x0000000000007941 */ /* 0x000fea0003800200 */
.L_x_0:
[----:B------:R-:W1:Y:S01]  /*0790*/  SHFL.BFLY PT, R9, R6, 0x1, 0x1f ;  /* 0x0c201f0006097f89 */ /* 0x000e6200000e0000 */
[----:B------:R-:W-:Y:S01]  /*07a0*/  ISETP.GE.AND P0, PT, R5, R2, PT ;  /* 0x000000020500720c */ /* 0x000fe20003f06270 */
[----:B-1----:R-:W-:-:S05]  /*07b0*/  FADD R9, R9, R6 ;  /* 0x0000000609097221 */ /* 0x002fca0000000000 */
[----:B------:R-:W1:Y:S02]  /*07c0*/  SHFL.BFLY PT, R8, R9, 0x2, 0x1f ;  /* 0x0c401f0009087f89 */ /* 0x000e6400000e0000 */
[----:B-1----:R-:W-:-:S05]  /*07d0*/  FADD R8, R9, R8 ;  /* 0x0000000809087221 */ /* 0x002fca0000000000 */
[----:B------:R-:W1:Y:S02]  /*07e0*/  SHFL.BFLY PT, R11, R8, 0x4, 0x1f ;  /* 0x0c801f00080b7f89 */ /* 0x000e6400000e0000 */
[----:B-1----:R-:W-:-:S05]  /*07f0*/  FADD R11, R8, R11 ;  /* 0x0000000b080b7221 */ /* 0x002fca0000000000 */
[----:B------:R-:W1:Y:S02]  /*0800*/  SHFL.BFLY PT, R10, R11, 0x8, 0x1f ;  /* 0x0d001f000b0a7f89 */ /* 0x000e6400000e0000 */
[----:B-1----:R-:W-:-:S05]  /*0810*/  FADD R10, R11, R10 ;  /* 0x0000000a0b0a7221 */ /* 0x002fca0000000000 */
[----:B0-2---:R0:W1:Y:S01]  /*0820*/  SHFL.BFLY PT, R13, R10, 0x10, 0x1f ;  /* 0x0e001f000a0d7f89 */ /* 0x00506200000e0000 */
[----:B------:R-:W-:Y:S05]  /*0830*/  @P0 EXIT ;  /* 0x000000000000094d */ /* 0x000fea0003800000 */
[----:B------:R-:W-:Y:S01]  /*0840*/  IADD3 R4, PT, PT, R5, R4, RZ ;  /* 0x0000000405047210 */ /* 0x000fe20007ffe0ff */
[----:B------:R-:W2:Y:S01]  /*0850*/  LDCU UR4, c[0x0][0x3b4] ;  /* 0x00007680ff0477ac */ /* 0x000ea20008000800 */
[----:B------:R-:W-:Y:S01]  /*0860*/  LOP3.LUT R7, RZ, R7, RZ, 0x33, !PT ;  /* 0x00000007ff077212 */ /* 0x000fe200078e33ff */
[----:B------:R-:W-:Y:S01]  /*0870*/  BSSY.RECONVERGENT B0, `(.L_x_6) ;  /* 0x000001a000007945 */ /* 0x000fe20003800200 */
[----:B------:R-:W-:-:S04]  /*0880*/  VIADDMNMX R5, R3, 0x20, R0, !PT ;  /* 0x0000002003057846 */ /* 0x000fc80007800100 */
[----:B------:R-:W-:-:S04]  /*0890*/  IADD3 R11, PT, PT, -R4, R5, R7 ;  /* 0x00000005040b7210 */ /* 0x000fc80007ffe107 */
[C---:B------:R-:W-:Y:S02]  /*08a0*/  LOP3.LUT R2, R11.reuse, 0x60, RZ, 0xc0, !PT ;  /* 0x000000600b027812 */ /* 0x040fe400078ec0ff */
[----:B------:R-:W-:Y:S02]  /*08b0*/  ISETP.GE.U32.AND P1, PT, R11, 0x60, PT ;  /* 0x000000600b00780c */ /* 0x000fe40003f26070 */
[----:B------:R-:W-:Y:S01]  /*08c0*/  ISETP.NE.AND P0, PT, R2, 0x60, PT ;  /* 0x000000600200780c */ /* 0x000fe20003f05270 */
[----:B-1----:R-:W-:-:S12]  /*08d0*/  FADD R2, R10, R13 ;  /* 0x0000000d0a027221 */ /* 0x002fd80000000000 */
[----:B--2---:R-:W-:Y:S05]  /*08e0*/  @!P0 BRA `(.L_x_7) ;  /* 0x0000000000488947 */ /* 0x004fea0003800000 */
[----:B------:R-:W1:Y:S01]  /*08f0*/  LDC.64 R4, c[0x0][0x380] ;  /* 0x0000e000ff047b82 */ /* 0x000e620000000a00 */
[----:B0-----:R-:W-:-:S04]  /*0900*/  LEA.HI R10, R11, 0x1, RZ, 0x1b ;  /* 0x000000010b0a7811 */ /* 0x001fc800078fd8ff */
[----:B------:R-:W-:-:S03]  /*0910*/  LOP3.LUT R10, R10, 0x3, RZ, 0xc0, !PT ;  /* 0x000000030a0a7812 */ /* 0x000fc600078ec0ff */
[----:B------:R-:W0:Y:S01]  /*0920*/  LDC.64 R6, c[0x0][0x388] ;  /* 0x0000e200ff067b82 */ /* 0x000e220000000a00 */
[----:B------:R-:W-:-:S07]  /*0930*/  IADD3 R16, PT, PT, -R10, RZ, RZ ;  /* 0x000000ff0a107210 */ /* 0x000fce0007ffe1ff */
[----:B------:R-:W2:Y:S02]  /*0940*/  LDC.64 R8, c[0x0][0x390] ;  /* 0x0000e400ff087b82 */ /* 0x000ea40000000a00 */
.L_x_8:
[----:B0-----:R-:W-:-:S04]  /*0950*/  IMAD.WIDE R12, R3, 0x4, R6 ;  /* 0x00000004030c7825 */ /* 0x001fc800078e0206 */
[C---:B-1----:R-:W-:Y:S02]  /*0960*/  IMAD.WIDE R14, R3.reuse, 0x4, R4 ;  /* 0x00000004030e7825 */ /* 0x042fe400078e0204 */
[----:B---3--:R-:W3:Y:S04]  /*0970*/  LDG.E R12, desc[UR6][R12.64] ;  /* 0x000000060c0c7981 */ /* 0x008ee8000c1e1900 */
[----:B------:R-:W3:Y:S01]  /*0980*/  LDG.E R15, desc[UR6][R14.64] ;  /* 0x000000060e0f7981 */ /* 0x000ee2000c1e1900 */
[C---:B--2---:R-:W-:Y:S01]  /*0990*/  IMAD.WIDE R10, R3.reuse, 0x4, R8 ;  /* 0x00000004030a7825 */ /* 0x044fe200078e0208 */
[----:B------:R-:W-:-:S03]  /*09a0*/  IADD3 R3, PT, PT, R3, 0x20, RZ ;  /* 0x0000002003037810 */ /* 0x000fc60007ffe0ff */
[----:B------:R-:W-:-:S05]  /*09b0*/  VIADD R16, R16, 0x1 ;  /* 0x0000000110107836 */ /* 0x000fca0000000000 */
[----:B------:R-:W-:Y:S01]  /*09c0*/  ISETP.NE.AND P0, PT, R16, RZ, PT ;  /* 0x000000ff1000720c */ /* 0x000fe20003f05270 */
[----:B---3--:R-:W-:-:S04]  /*09d0*/  FFMA R17, -R2, R12, R15 ;  /* 0x0000000c02117223 */ /* 0x008fc8000000010f */
[----:B------:R-:W-:-:S05]  /*09e0*/  FMUL R17, R17, UR4 ;  /* 0x0000000411117c20 */ /* 0x000fca0008400000 */
[----:B------:R3:W-:Y:S03]  /*09f0*/  STG.E desc[UR6][R10.64], R17 ;  /* 0x000000110a007986 */ /* 0x0007e6000c101906 */
[----:B------:R-:W-:Y:S05]  /*0a00*/  @P0 BRA `(.L_x_8) ;  /* 0xfffffffc00d00947 */ /* 0x000fea000383ffff */
.L_x_7:
[----:B------:R-:W-:Y:S05]  /*0a10*/  BSYNC.RECONVERGENT B0 ;  /* 0x0000000000007941 */ /* 0x000fea0003800200 */
.L_x_6:
[----:B------:R-:W-:Y:S05]  /*0a20*/  @!P1 EXIT ;  /* 0x000000000000994d */ /* 0x000fea0003800000 */
[----:B------:R-:W1:Y:S01]  /*0a30*/  LDCU.128 UR8, c[0x0][0x380] ;  /* 0x00007000ff0877ac */ /* 0x000e620008000c00 */
[----:B------:R-:W2:Y:S01]  /*0a40*/  LDCU.64 UR4, c[0x0][0x390] ;  /* 0x00007200ff0477ac */ /* 0x000ea20008000a00 */
[----:B------:R-:W4:Y:S01]  /*0a50*/  LDCU UR12, c[0x0][0x3b4] ;  /* 0x00007680ff0c77ac */ /* 0x000f220008000800 */
[----:B-1----:R-:W-:Y:S02]  /*0a60*/  UIADD3 UR8, UP1, UPT, UR8, 0x100, URZ ;  /* 0x0000010008087890 */ /* 0x002fe4000ff3e0ff */
[----:B------:R-:W-:Y:S02]  /*0a70*/  UIADD3 UR10, UP2, UPT, UR10, 0x100, URZ ;  /* 0x000001000a0a7890 */ /* 0x000fe4000ff5e0ff */
[----:B--2---:R-:W-:Y:S02]  /*0a80*/  UIADD3 UR4, UP0, UPT, UR4, 0x100, URZ ;  /* 0x0000010004047890 */ /* 0x004fe4000ff1e0ff */
[----:B------:R-:W-:Y:S02]  /*0a90*/  UIADD3.X UR9, UPT, UPT, URZ, UR9, URZ, UP1, !UPT ;  /* 0x00000009ff097290 */ /* 0x000fe40008ffe4ff */
[----:B------:R-:W-:-:S02]  /*0aa0*/  UIADD3.X UR11, UPT, UPT, URZ, UR11, URZ, UP2, !UPT ;  /* 0x0000000bff0b7290 */ /* 0x000fc400097fe4ff */
[----:B----4-:R-:W-:-:S12]  /*0ab0*/  UIADD3.X UR5, UPT, UPT, URZ, UR5, URZ, UP0, !UPT ;  /* 0x00000005ff057290 */ /* 0x010fd800087fe4ff */
.L_x_9:
[----:B------:R-:W-:Y:S01]  /*0ac0*/  MOV R4, UR8 ;  /* 0x0000000800047c02 */ /* 0x000fe20008000f00 */
[----:B------:R-:W-:Y:S01]  /*0ad0*/  IMAD.U32 R5, RZ, RZ, UR9 ;  /* 0x00000009ff057e24 */ /* 0x000fe2000f8e00ff */
[----:B------:R-:W-:Y:S02]  /*0ae0*/  MOV R6, UR10 ;  /* 0x0000000a00067c02 */ /* 0x000fe40008000f00 */
[----:B------:R-:W-:Y:S01]  /*0af0*/  MOV R7, UR11 ;  /* 0x0000000b00077c02 */ /* 0x000fe20008000f00 */
[----:B------:R-:W-:-:S04]  /*0b00*/  IMAD.WIDE R4, R3, 0x4, R4 ;  /* 0x0000000403047825 */ /* 0x000fc800078e0204 */
[----:B------:R-:W-:Y:S01]  /*0b10*/  IMAD.WIDE R6, R3, 0x4, R6 ;  /* 0x0000000403067825 */ /* 0x000fe200078e0206 */
[----:B-1-3--:R-:W2:Y:S04]  /*0b20*/  LDG.E R11, desc[UR6][R4.64+-0x100] ;  /* 0xffff0006040b7981 */ /* 0x00aea8000c1e1900 */
[----:B0-----:R-:W2:Y:S01]  /*0b30*/  LDG.E R10, desc[UR6][R6.64+-0x100] ;  /* 0xffff0006060a7981 */ /* 0x001ea2000c1e1900 */
[----:B------:R-:W-:Y:S01]  /*0b40*/  MOV R9, UR5 ;  /* 0x0000000500097c02 */ /* 0x000fe20008000f00 */
[----:B------:R-:W-:-:S04]  /*0b50*/  IMAD.U32 R8, RZ, RZ, UR4 ;  /* 0x00000004ff087e24 */ /* 0x000fc8000f8e00ff */
[----:B------:R-:W-:-:S04]  /*0b60*/  IMAD.WIDE R8, R3, 0x4, R8 ;  /* 0x0000000403087825 */ /* 0x000fc800078e0208 */
[----:B--2---:R-:W-:-:S04]  /*0b70*/  FFMA R10, -R2, R10, R11 ;  /* 0x0000000a020a7223 */ /* 0x004fc8000000010b */
[----:B------:R-:W-:-:S05]  /*0b80*/  FMUL R11, R10, UR12 ;  /* 0x0000000c0a0b7c20 */ /* 0x000fca0008400000 */
[----:B------:R0:W-:Y:S04]  /*0b90*/  STG.E desc[UR6][R8.64+-0x100], R11 ;  /* 0xffff000b08007986 */ /* 0x0001e8000c101906 */
[----:B------:R-:W2:Y:S04]  /*0ba0*/  LDG.E R13, desc[UR6][R4.64+-0x80] ;  /* 0xffff8006040d7981 */ /* 0x000ea8000c1e1900 */
[----:B------:R-:W2:Y:S02]  /*0bb0*/  LDG.E R10, desc[UR6][R6.64+-0x80] ;  /* 0xffff8006060a7981 */ /* 0x000ea4000c1e1900 */
        /* <DEDUP_REMOVED lines=8> */
[----:B0-----:R-:W2:Y:S04]  /*0c40*/  LDG.E R11, desc[UR6][R4.64+0x80] ;  /* 0x00008006040b7981 */ /* 0x001ea8000c1e1900 */
[----:B------:R-:W2:Y:S01]  /*0c50*/  LDG.E R10, desc[UR6][R6.64+0x80] ;  /* 0x00008006060a7981 */ /* 0x000ea2000c1e1900 */
[----:B------:R-:W-:-:S04]  /*0c60*/  IADD3 R3, PT, PT, R3, 0x80, RZ ;  /* 0x0000008003037810 */ /* 0x000fc80007ffe0ff */
[----:B------:R-:W-:Y:S01]  /*0c70*/  ISETP.GE.AND P0, PT, R3, R0, PT ;  /* 0x000000000300720c */ /* 0x000fe20003f06270 */
[----:B--2---:R-:W-:-:S04]  /*0c80*/  FFMA R10, -R2, R10, R11 ;  /* 0x0000000a020a7223 */ /* 0x004fc8000000010b */
[----:B------:R-:W-:-:S05]  /*0c90*/  FMUL R11, R10, UR12 ;  /* 0x0000000c0a0b7c20 */ /* 0x000fca0008400000 */
[----:B------:R1:W-:Y:S03]  /*0ca0*/  STG.E desc[UR6][R8.64+0x80], R11 ;  /* 0x0000800b08007986 */ /* 0x0003e6000c101906 */
[----:B------:R-:W-:Y:S05]  /*0cb0*/  @!P0 BRA `(.L_x_9) ;  /* 0xfffffffc00808947 */ /* 0x000fea000383ffff */
[----:B------:R-:W-:Y:S05]  /*0cc0*/  EXIT ;  /* 0x000000000000794d */ /* 0x000fea0003800000 */
.L_x_10:
[----:B------:R-:W-:-:S00]  /*0cd0*/  BRA `(.L_x_10) ;  /* 0xfffffffc00fc7947 */ /* 0x000fc0000383ffff */
[----:B------:R-:W-:-:S00]  /*0ce0*/  NOP ;  /* 0x0000000000007918 */ /* 0x000fc00000000000 */
        /* <DEDUP_REMOVED lines=9> */
.L_x_46:


//--------------------- .text._Z20scale_softmax_kernelPfPiS0_iiif --------------------------
	.section	.text._Z20scale_softmax_kernelPfPiS0_iiif,"ax",@progbits
	.align	128
        .global         _Z20scale_softmax_kernelPfPiS0_iiif
        .type           _Z20scale_softmax_kernelPfPiS0_iiif,@function
        .size           _Z20scale_softmax_kernelPfPiS0_iiif,(.L_x_45 - _Z20scale_softmax_kernelPfPiS0_iiif)
        .other          _Z20scale_softmax_kernelPfPiS0_iiif,@"STO_CUDA_ENTRY STV_DEFAULT"
_Z20scale_softmax_kernelPfPiS0_iiif:
.text._Z20scale_softmax_kernelPfPiS0_iiif:
[----:B------:R-:W-:Y:S01]  /*0000*/  LDC R1, c[0x0][0x37c] ;  /* 0x0000df00ff017b82 */ /* 0x000fe20000000800 */
[----:B------:R-:W0:Y:S07]  /*0010*/  S2R R3, SR_TID.X ;  /* 0x0000000000037919 */ /* 0x000e2e0000002100 */
[----:B------:R-:W1:Y:S01]  /*0020*/  LDC R0, c[0x0][0x39c] ;  /* 0x0000e700ff007b82 */ /* 0x000e620000000800 */
[----:B------:R-:W1:Y:S07]  /*0030*/  LDCU UR5, c[0x0][0x3a0] ;  /* 0x00007400ff0577ac */ /* 0x000e6e0008000800 */
[----:B------:R-:W0:Y:S08]  /*0040*/  S2UR UR4, SR_CTAID.X ;  /* 0x00000000000479c3 */ /* 0x000e300000002500 */
[----:B------:R-:W0:Y:S01]  /*0050*/  LDC R8, c[0x0][0x360] ;  /* 0x0000d800ff087b82 */ /* 0x000e220000000800 */
[----:B-1----:R-:W-:-:S02]  /*0060*/  IMAD R2, R0, UR5, RZ ;  /* 0x0000000500027c24 */ /* 0x002fc4000f8e02ff */
[----:B0-----:R-:W-:-:S03]  /*0070*/  IMAD R8, R8, UR4, R3 ;  /* 0x0000000408087c24 */ /* 0x001fc6000f8e0203 */
[----:B------:R-:W-:-:S04]  /*0080*/  SHF.L.U32 R3, R2, 0x5, RZ ;  /* 0x0000000502037819 */ /* 0x000fc800000006ff */
[----:B------:R-:W-:-:S13]  /*0090*/  ISETP.GT.AND P0, PT, R8, R3, PT ;  /* 0x000000030800720c */ /* 0x000fda0003f04270 */
[----:B------:R-:W-:Y:S05]  /*00a0*/  @P0 EXIT ;  /* 0x000000000000094d */ /* 0x000fea0003800000 */
[----:B------:R-:W-:Y:S01]  /*00b0*/  IABS R7, R0 ;  /* 0x0000000000077213 */ /* 0x000fe20000000000 */
[----:B------:R-:W0:Y:S01]  /*00c0*/  LDC.64 R12, c[0x0][0x390] ;  /* 0x0000e400ff0c7b82 */ /* 0x000e220000000a00 */
[----:B------:R-:W-:Y:S01]  /*00d0*/  SHF.R.S32.HI R3, RZ, 0x1f, R8 ;  /* 0x0000001fff037819 */ /* 0x000fe20000011408 */
[----:B------:R-:W1:Y:S01]  /*00e0*/  LDCU.64 UR4, c[0x0][0x358] ;  /* 0x00006b00ff0477ac */ /* 0x000e620008000a00 */
[----:B------:R-:W2:Y:S02]  /*00f0*/  I2F.RP R6, R7 ;  /* 0x0000000700067306 */ /* 0x000ea40000209400 */
[----:B------:R-:W-:Y:S01]  /*0100*/  LEA.HI R2, R3, R8, RZ, 0x5 ;  /* 0x0000000803027211 */ /* 0x000fe200078f28ff */
[----:B------:R-:W3:Y:S03]  /*0110*/  LDCU UR6, c[0x0][0x398] ;  /* 0x00007300ff0677ac */ /* 0x000ee60008000800 */
[----:B------:R-:W-:Y:S01]  /*0120*/  SHF.R.S32.HI R3, RZ, 0x5, R2 ;  /* 0x00000005ff037819 */ /* 0x000fe20000011402 */
[----:B------:R-:W4:Y:S01]  /*0130*/  LDCU UR7, c[0x0][0x3a4] ;  /* 0x00007480ff0777ac */ /* 0x000f220008000800 */
[----:B------:R-:W0:Y:S01]  /*0140*/  LDCU UR8, c[0x0][0x3a4] ;  /* 0x00007480ff0877ac */ /* 0x000e220008000800 */
[----:B--2---:R-:W2:Y:S02]  /*0150*/  MUFU.RCP R6, R6 ;  /* 0x0000000600067308 */ /* 0x004ea40000001000 */
[----:B--2---:R-:W-:-:S06]  /*0160*/  IADD3 R4, PT, PT, R6, 0xffffffe, RZ ;  /* 0x0ffffffe06047810 */ /* 0x004fcc0007ffe0ff */
[----:B------:R2:W5:Y:S02]  /*0170*/  F2I.FTZ.U32.TRUNC.NTZ R5, R4 ;  /* 0x0000000400057305 */ /* 0x000564000021f000 */
[----:B--2---:R-:W-:Y:S01]  /*0180*/  HFMA2 R4, -RZ, RZ, 0, 0 ;  /* 0x00000000ff047431 */ /* 0x004fe200000001ff */
[----:B-----5:R-:W-:-:S05]  /*0190*/  IADD3 R10, PT, PT, RZ, -R5, RZ ;  /* 0x80000005ff0a7210 */ /* 0x020fca0007ffe0ff */
[----:B------:R-:W-:Y:S01]  /*01a0*/  IMAD R9, R10, R7, RZ ;  /* 0x000000070a097224 */ /* 0x000fe200078e02ff */
[----:B------:R-:W-:-:S03]  /*01b0*/  IABS R10, R3 ;  /* 0x00000003000a7213 */ /* 0x000fc60000000000 */
[----:B------:R-:W-:-:S06]  /*01c0*/  IMAD.HI.U32 R5, R5, R9, R4 ;  /* 0x0000000905057227 */ /* 0x000fcc00078e0004 */
[----:B------:R-:W-:-:S05]  /*01d0*/  IMAD.HI.U32 R6, R5, R10, RZ ;  /* 0x0000000a05067227 */ /* 0x000fca00078e00ff */
[----:B------:R-:W-:-:S05]  /*01e0*/  IADD3 R4, PT, PT, -R6, RZ, RZ ;  /* 0x000000ff06047210 */ /* 0x000fca0007ffe1ff */
[----:B------:R-:W-:-:S05]  /*01f0*/  IMAD R4, R7, R4, R10 ;  /* 0x0000000407047224 */ /* 0x000fca00078e020a */
[----:B------:R-:W-:-:S13]  /*0200*/  ISETP.GT.U32.AND P2, PT, R7, R4, PT ;  /* 0x000000040700720c */ /* 0x000fda0003f44070 */
[-C--:B------:R-:W-:Y:S02]  /*0210*/  @!P2 IADD3 R4, PT, PT, R4, -R7.reuse, RZ ;  /* 0x800000070404a210 */ /* 0x080fe40007ffe0ff */
[----:B------:R-:W-:Y:S02]  /*0220*/  @!P2 IADD3 R6, PT, PT, R6, 0x1, RZ ;  /* 0x000000010606a810 */ /* 0x000fe40007ffe0ff */
[----:B------:R-:W-:Y:S02]  /*0230*/  ISETP.GE.U32.AND P0, PT, R4, R7, PT ;  /* 0x000000070400720c */ /* 0x000fe40003f06070 */
[----:B------:R-:W-:Y:S02]  /*0240*/  LOP3.LUT R4, R3, R0, RZ, 0x3c, !PT ;  /* 0x0000000003047212 */ /* 0x000fe400078e3cff */
[----:B------:R-:W-:Y:S02]  /*0250*/  ISETP.NE.AND P2, PT, R0, RZ, PT ;  /* 0x000000ff0000720c */ /* 0x000fe40003f45270 */
[----:B------:R-:W-:-:S02]  /*0260*/  ISETP.GE.AND P1, PT, R4, RZ, PT ;  /* 0x000000ff0400720c */ /* 0x000fc40003f26270 */
[----:B------:R-:W2:Y:S05]  /*0270*/  LDC.64 R4, c[0x0][0x388] ;  /* 0x0000e200ff047b82 */ /* 0x000eaa0000000a00 */
[----:B------:R-:W-:-:S04]  /*0280*/  @P0 IADD3 R6, PT, PT, R6, 0x1, RZ ;  /* 0x0000000106060810 */ /* 0x000fc80007ffe0ff */
[----:B------:R-:W-:-:S04]  /*0290*/  MOV R10, R6 ;  /* 0x00000006000a7202 */ /* 0x000fc80000000f00 */
[----:B------:R-:W-:Y:S02]  /*02a0*/  @!P1 IADD3 R10, PT, PT, -R10, RZ, RZ ;  /* 0x000000ff0a0a9210 */ /* 0x000fe40007ffe1ff */
[----:B------:R-:W-:-:S05]  /*02b0*/  @!P2 LOP3.LUT R10, RZ, R0, RZ, 0x33, !PT ;  /* 0x00000000ff0aa212 */ /* 0x000fca00078e33ff */
[----:B------:R-:W-:-:S04]  /*02c0*/  IMAD.MOV R6, RZ, RZ, -R10 ;  /* 0x000000ffff067224 */ /* 0x000fc800078e0a0a */
[----:B------:R-:W-:-:S04]  /*02d0*/  IMAD R3, R0, R6, R3 ;  /* 0x0000000600037224 */ /* 0x000fc800078e0203 */
[----:B--2---:R-:W-:-:S04]  /*02e0*/  IMAD.WIDE R4, R3, 0x4, R4 ;  /* 0x0000000403047825 */ /* 0x004fc800078e0204 */
[----:B0-----:R-:W-:Y:S01]  /*02f0*/  IMAD.WIDE R12, R3, 0x4, R12 ;  /* 0x00000004030c7825 */ /* 0x001fe200078e020c */
[----:B-1----:R-:W2:Y:S04]  /*0300*/  LDG.E R6, desc[UR4][R4.64] ;  /* 0x0000000404067981 */ /* 0x002ea8000c1e1900 */
[----:B------:R-:W5:Y:S01]  /*0310*/  LDG.E R7, desc[UR4][R12.64] ;  /* 0x000000040c077981 */ /* 0x000f62000c1e1900 */
[----:B------:R-:W-:Y:S01]  /*0320*/  LOP3.LUT R3, R2, 0xffffffe0, RZ, 0xc0, !PT ;  /* 0xffffffe002037812 */ /* 0x000fe200078ec0ff */
[----:B---3--:R-:W-:Y:S01]  /*0330*/  IMAD R10, R10, UR6, RZ ;  /* 0x000000060a0a7c24 */ /* 0x008fe2000f8e02ff */
[----:B------:R-:W-:Y:S01]  /*0340*/  BSSY.RECONVERGENT B0, `(.L_x_11) ;  /* 0x0000040000007945 */ /* 0x000fe20003800200 */
[----:B------:R-:W-:Y:S01]  /*0350*/  HFMA2 R0, -RZ, RZ, -3.390625, 0 ;  /* 0xc2c80000ff007431 */ /* 0x000fe200000001ff */
[----:B------:R-:W-:-:S04]  /*0360*/  IADD3 R8, PT, PT, R8, -R3, RZ ;  /* 0x8000000308087210 */ /* 0x000fc80007ffe0ff */
[----:B--2---:R-:W-:Y:S02]  /*0370*/  ISETP.GE.AND P0, PT, R8, R6, PT ;  /* 0x000000060800720c */ /* 0x004fe40003f06270 */
[----:B-----5:R-:W-:-:S04]  /*0380*/  IADD3 R3, PT, PT, R10, R7, RZ ;  /* 0x000000070a037210 */ /* 0x020fc80007ffe0ff */
[-C--:B------:R-:W-:Y:S02]  /*0390*/  IADD3 R9, PT, PT, R8, R3.reuse, RZ ;  /* 0x0000000308097210 */ /* 0x080fe40007ffe0ff */
[----:B------:R-:W-:-:S05]  /*03a0*/  IADD3 R12, PT, PT, R6, R3, RZ ;  /* 0x00000003060c7210 */ /* 0x000fca0007ffe0ff */
[----:B----4-:R-:W-:Y:S05]  /*03b0*/  @P0 BRA `(.L_x_12) ;  /* 0x0000000000e00947 */ /* 0x010fea0003800000 */
        /* <DEDUP_REMOVED lines=8> */
[----:B------:R-:W-:Y:S02]  /*0440*/  ISETP.NE.AND P1, PT, R0, 0x60, PT ;  /* 0x000000600000780c */ /* 0x000fe40003f25270 */
[----:B------:R-:W-:-:S11]  /*0450*/  MOV R0, 0xc2c80000 ;  /* 0xc2c8000000007802 */ /* 0x000fd60000000f00 */
[----:B------:R-:W-:Y:S05]  /*0460*/  @!P1 BRA `(.L_x_14) ;  /* 0x0000000000409947 */ /* 0x000fea0003800000 */
[----:B------:R-:W0:Y:S01]  /*0470*/  LDC.64 R2, c[0x0][0x380] ;  /* 0x0000e000ff027b82 */ /* 0x000e220000000a00 */
[----:B------:R-:W-:Y:S01]  /*0480*/  LEA.HI R0, R4, 0x1, RZ, 0x1b ;  /* 0x0000000104007811 */ /* 0x000fe200078fd8ff */
[----:B------:R-:W-:-:S03]  /*0490*/  IMAD.MOV.U32 R11, RZ, RZ, R9 ;  /* 0x000000ffff0b7224 */ /* 0x000fc600078e0009 */
[----:B------:R-:W-:Y:S02]  /*04a0*/  LOP3.LUT R4, R0, 0x3, RZ, 0xc0, !PT ;  /* 0x0000000300047812 */ /* 0x000fe400078ec0ff */
[----:B------:R-:W-:Y:S02]  /*04b0*/  MOV R0, 0xc2c80000 ;  /* 0xc2c8000000007802 */ /* 0x000fe40000000f00 */
[----:B------:R-:W-:-:S07]  /*04c0*/  IADD3 R13, PT, PT, -R4, RZ, RZ ;  /* 0x000000ff040d7210 */ /* 0x000fce0007ffe1ff */
.L_x_15:
[----:B01----:R-:W-:-:S05]  /*04d0*/  IMAD.WIDE R4, R11, 0x4, R2 ;  /* 0x000000040b047825 */ /* 0x003fca00078e0202 */
[----:B------:R-:W2:Y:S01]  /*04e0*/  LDG.E R14, desc[UR4][R4.64] ;  /* 0x00000004040e7981 */ /* 0x000ea2000c1e1900 */
[----:B------:R-:W-:Y:S02]  /*04f0*/  IADD3 R13, PT, PT, R13, 0x1, RZ ;  /* 0x000000010d0d7810 */ /* 0x000fe40007ffe0ff */
[----:B------:R-:W-:Y:S02]  /*0500*/  IADD3 R11, PT, PT, R11, 0x20, RZ ;  /* 0x000000200b0b7810 */ /* 0x000fe40007ffe0ff */
[----:B------:R-:W-:Y:S01]  /*0510*/  ISETP.NE.AND P2, PT, R13, RZ, PT ;  /* 0x000000ff0d00720c */ /* 0x000fe20003f45270 */
[----:B--2---:R-:W-:-:S05]  /*0520*/  FMUL R15, R14, UR7 ;  /* 0x000000070e0f7c20 */ /* 0x004fca0008400000 */
[----:B------:R1:W-:Y:S01]  /*0530*/  STG.E desc[UR4][R4.64], R15 ;  /* 0x0000000f04007986 */ /* 0x0003e2000c101904 */
[----:B------:R-:W-:-:S04]  /*0540*/  FSETP.GEU.AND P1, PT, R0, R15, PT ;  /* 0x0000000f0000720b */ /* 0x000fc80003f2e000 */
[----:B------:R-:W-:Y:S02]  /*0550*/  FSEL R0, R15, R0, !P1 ;  /* 0x000000000f007208 */ /* 0x000fe40004800000 */
[----:B------:R-:W-:Y:S07]  /*0560*/  @P2 BRA `(.L_x_15) ;  /* 0xfffffffc00d82947 */ /* 0x000fee000383ffff */
.L_x_14:
[----:B------:R-:W-:Y:S05]  /*0570*/  BSYNC.RECONVERGENT B1 ;  /* 0x0000000000017941 */ /* 0x000fea0003800200 */
.L_x_13:
[----:B------:R-:W-:Y:S05]  /*0580*/  @!P0 BRA `(.L_x_12) ;  /* 0x00000000006c8947 */ /* 0x000fea0003800000 */
[----:B------:R-:W0:Y:S02]  /*0590*/  LDC.64 R2, c[0x0][0x380] ;  /* 0x0000e000ff027b82 */ /* 0x000e240000000a00 */
[----:B0-----:R-:W-:-:S04]  /*05a0*/  IADD3 R2, P0, PT, R2, 0x100, RZ ;  /* 0x0000010002027810 */ /* 0x001fc80007f1e0ff */
[----:B------:R-:W-:-:S09]  /*05b0*/  IADD3.X R3, PT, PT, RZ, R3, RZ, P0, !PT ;  /* 0x00000003ff037210 */ /* 0x000fd200007fe4ff */
.L_x_16:
[----:B-1----:R-:W-:-:S05]  /*05c0*/  IMAD.WIDE R4, R11, 0x4, R2 ;  /* 0x000000040b047825 */ /* 0x002fca00078e0202 */
[----:B------:R-:W2:Y:S04]  /*05d0*/  LDG.E R13, desc[UR4][R4.64+-0x100] ;  /* 0xffff0004040d7981 */ /* 0x000ea8000c1e1900 */
[----:B------:R-:W3:Y:S04]  /*05e0*/  LDG.E R14, desc[UR4][R4.64+-0x80] ;  /* 0xffff8004040e7981 */ /* 0x000ee8000c1e1900 */
[----:B------:R-:W4:Y:S04]  /*05f0*/  LDG.E R16, desc[UR4][R4.64] ;  /* 0x0000000404107981 */ /* 0x000f28000c1e1900 */
[----:B------:R-:W5:Y:S01]  /*0600*/  LDG.E R18, desc[UR4][R4.64+0x80] ;  /* 0x0000800404127981 */ /* 0x000f62000c1e1900 */
[----:B------:R-:W-:-:S04]  /*0610*/  IADD3 R11, PT, PT, R11, 0x80, RZ ;  /* 0x000000800b0b7810 */ /* 0x000fc80007ffe0ff */
[----:B------:R-:W-:Y:S01]  /*0620*/  ISETP.GE.AND P1, PT, R11, R12, PT ;  /* 0x0000000c0b00720c */ /* 0x000fe20003f26270 */
[----:B--2---:R-:W-:Y:S01]  /*0630*/  FMUL R13, R13, UR8 ;  /* 0x000000080d0d7c20 */ /* 0x004fe20008400000 */
[----:B---3--:R-:W-:-:S04]  /*0640*/  FMUL R15, R14, UR8 ;  /* 0x000000080e0f7c20 */ /* 0x008fc80008400000 */
[----:B------:R-:W-:Y:S01]  /*0650*/  FSETP.GEU.AND P0, PT, R0, R13, PT ;  /* 0x0000000d0000720b */ /* 0x000fe20003f0e000 */
[----:B------:R0:W-:Y:S01]  /*0660*/  STG.E desc[UR4][R4.64+-0x100], R13 ;  /* 0xffff000d04007986 */ /* 0x0001e2000c101904 */
[----:B----4-:R-:W-:Y:S02]  /*0670*/  FMUL R17, R16, UR8 ;  /* 0x0000000810117c20 */ /* 0x010fe40008400000 */
[----:B------:R-:W-:Y:S01]  /*0680*/  FSEL R0, R13, R0, !P0 ;  /* 0x000000000d007208 */ /* 0x000fe20004000000 */
[----:B------:R0:W-:Y:S01]  /*0690*/  STG.E desc[UR4][R4.64+-0x80], R15 ;  /* 0xffff800f04007986 */ /* 0x0001e2000c101904 */
[----:B-----5:R-:W-:Y:S02]  /*06a0*/  FMUL R19, R18, UR8 ;  /* 0x0000000812137c20 */ /* 0x020fe40008400000 */
[----:B------:R-:W-:Y:S01]  /*06b0*/  FSETP.GEU.AND P0, PT, R0, R15, PT ;  /* 0x0000000f0000720b */ /* 0x000fe20003f0e000 */
[----:B------:R0:W-:Y:S03]  /*06c0*/  STG.E desc[UR4][R4.64], R17 ;  /* 0x0000001104007986 */ /* 0x0001e6000c101904 */
[----:B------:R-:W-:Y:S01]  /*06d0*/  FSEL R0, R15, R0, !P0 ;  /* 0x000000000f007208 */ /* 0x000fe20004000000 */
[----:B------:R0:W-:Y:S03]  /*06e0*/  STG.E desc[UR4][R4.64+0x80], R19 ;  /* 0x0000801304007986 */ /* 0x0001e6000c101904 */
[----:B------:R-:W-:-:S04]  /*06f0*/  FSETP.GEU.AND P0, PT, R0, R17, PT ;  /* 0x000000110000720b */ /* 0x000fc80003f0e000 */
[----:B------:R-:W-:-:S04]  /*0700*/  FSEL R0, R17, R0, !P0 ;  /* 0x0000000011007208 */ /* 0x000fc80004000000 */
[----:B------:R-:W-:-:S04]  /*0710*/  FSETP.GEU.AND P0, PT, R0, R19, PT ;  /* 0x000000130000720b */ /* 0x000fc80003f0e000 */
[----:B------:R-:W-:Y:S01]  /*0720*/  FSEL R0, R19, R0, !P0 ;  /* 0x0000000013007208 */ /* 0x000fe20004000000 */
[----:B0-----:R-:W-:Y:S08]  /*0730*/  @!P1 BRA `(.L_x_16) ;  /* 0xfffffffc00a09947 */ /* 0x001ff0000383ffff */
.L_x_12:
[----:B------:R-:W-:Y:S05]  /*0740*/  BSYNC.RECONVERGENT B0 ;  /* 0x0000000000007941 */ /* 0x000fea0003800200 */
.L_x_11:
[----:B------:R-:W0:Y:S01]  /*0750*/  SHFL.BFLY PT, R3, R0, 0x1, 0x1f ;  /* 0x0c201f0000037f89 */ /* 0x000e2200000e0000 */
[----:B------:R-:W-:Y:S01]  /*0760*/  ISETP.GE.AND P0, PT, R8, R6, PT ;  /* 0x000000060800720c */ /* 0x000fe20003f06270 */
[----:B------:R-:W-:Y:S01]  /*0770*/  BSSY.RECONVERGENT B0, `(.L_x_17) ;  /* 0x00000d8000007945 */ /* 0x000fe20003800200 */
[----:B------:R-:W-:Y:S01]  /*0780*/  HFMA2 R19, -RZ, RZ, 0, 0 ;  /* 0x00000000ff137431 */ /* 0x000fe200000001ff */
[----:B0-----:R-:W-:-:S05]  /*0790*/  FMNMX R3, R3, R0, !PT ;  /* 0x0000000003037209 */ /* 0x001fca0007800000 */
[----:B------:R-:W0:Y:S02]  /*07a0*/  SHFL.BFLY PT, R2, R3, 0x2, 0x1f ;  /* 0x0c401f0003027f89 */ /* 0x000e2400000e0000 */
[----:B0-----:R-:W-:-:S05]  /*07b0*/  FMNMX R2, R3, R2, !PT ;  /* 0x0000000203027209 */ /* 0x001fca0007800000 */
[----:B-1----:R-:W0:Y:S02]  /*07c0*/  SHFL.BFLY PT, R5, R2, 0x4, 0x1f ;  /* 0x0c801f0002057f89 */ /* 0x002e2400000e0000 */
[----:B0-----:R-:W-:-:S05]  /*07d0*/  FMNMX R5, R2, R5, !PT ;  /* 0x0000000502057209 */ /* 0x001fca0007800000 */
[----:B------:R-:W0:Y:S02]  /*07e0*/  SHFL.BFLY PT, R4, R5, 0x8, 0x1f ;  /* 0x0d001f0005047f89 */ /* 0x000e2400000e0000 */
[----:B0-----:R-:W-:-:S05]  /*07f0*/  FMNMX R4, R5, R4, !PT ;  /* 0x0000000405047209 */ /* 0x001fca0007800000 */
[----:B------:R-:W0:Y:S02]  /*0800*/  SHFL.BFLY PT, R11, R4, 0x10, 0x1f ;  /* 0x0e001f00040b7f89 */ /* 0x000e2400000e0000 */
[----:B0-----:R-:W-:Y:S01]  /*0810*/  FMNMX R11, R4, R11, !PT ;  /* 0x0000000b040b7209 */ /* 0x001fe20007800000 */
[----:B------:R-:W-:Y:S06]  /*0820*/  @P0 BRA `(.L_x_18) ;  /* 0x0000000c00300947 */ /* 0x000fec0003800000 */
[----:B------:R-:W-:Y:S01]  /*0830*/  IADD3 R0, PT, PT, R8, R7, RZ ;  /* 0x0000000708007210 */ /* 0x000fe20007ffe0ff */
[----:B------:R-:W-:Y:S01]  /*0840*/  BSSY.RECONVERGENT B1, `(.L_x_19) ;  /* 0x0000069000017945 */ /* 0x000fe20003800200 */
[----:B------:R-:W-:Y:S02]  /*0850*/  VIADDMNMX R3, R9, 0x20, R12, !PT ;  /* 0x0000002009037846 */ /* 0x000fe4000780010c */
[----:B------:R-:W-:Y:S02]  /*0860*/  LOP3.LUT R2, RZ, R10, RZ, 0x33, !PT ;  /* 0x0000000aff027212 */ /* 0x000fe400078e33ff */
[----:B------:R-:W-:Y:S02]  /*0870*/  MOV R19, RZ ;  /* 0x000000ff00137202 */ /* 0x000fe40000000f00 */
[----:B------:R-:W-:Y:S02]  /*0880*/  IADD3 R0, PT, PT, -R0, R3, R2 ;  /* 0x0000000300007210 */ /* 0x000fe40007ffe102 */
[----:B------:R-:W-:-:S02]  /*0890*/  MOV R15, R9 ;  /* 0x00000009000f7202 */ /* 0x000fc40000000f00 */
[C---:B------:R-:W-:Y:S02]  /*08a0*/  ISETP.GE.U32.AND P1, PT, R0.reuse, 0xe0, PT ;  /* 0x000000e00000780c */ /* 0x040fe40003f26070 */
[----:B------:R-:W-:-:S04]  /*08b0*/  LEA.HI R13, R0, 0x1, RZ, 0x1b ;  /* 0x00000001000d7811 */ /* 0x000fc800078fd8ff */
[----:B------:R-:W-:-:S04]  /*08c0*/  LOP3.LUT R26, R13, 0x7, RZ, 0xc0, !PT ;  /* 0x000000070d1a7812 */ /* 0x000fc800078ec0ff */
[----:B------:R-:W-:-:S03]  /*08d0*/  ISETP.NE.AND P0, PT, R26, RZ, PT ;  /* 0x000000ff1a00720c */ /* 0x000fc60003f05270 */
[----:B------:R-:W-:Y:S10]  /*08e0*/  @!P1 BRA `(.L_x_20) ;  /* 0x0000000400789947 */ /* 0x000ff40003800000 */
[----:B------:R-:W0:Y:S01]  /*08f0*/  LDC.64 R2, c[0x0][0x380] ;  /* 0x0000e000ff027b82 */ /* 0x000e220000000a00 */
[----:B------:R-:W-:Y:S01]  /*0900*/  LOP3.LUT R14, R13, 0xffffff8, RZ, 0xc0, !PT ;  /* 0x0ffffff80d0e7812 */ /* 0x000fe200078ec0ff */
[----:B------:R-:W-:Y:S01]  /*0910*/  IMAD.MOV.U32 R19, RZ, RZ, RZ ;  /* 0x000000ffff137224 */ /* 0x000fe200078e00ff */
[----:B------:R-:W-:Y:S02]  /*0920*/  MOV R15, R9 ;  /* 0x00000009000f7202 */ /* 0x000fe40000000f00 */
[----:B------:R-:W-:Y:S02]  /*0930*/  IADD3 R14, PT, PT, -R14, RZ, RZ ;  /* 0x000000ff0e0e7210 */ /* 0x000fe40007ffe1ff */
[----:B0-----:R-:W-:-:S04]  /*0940*/  IADD3 R2, P1, PT, R2, 0x200, RZ ;  /* 0x0000020002027810 */ /* 0x001fc80007f3e0ff */
[----:B------:R-:W-:-:S09]  /*0950*/  IADD3.X R3, PT, PT, RZ, R3, RZ, P1, !PT ;  /* 0x00000003ff037210 */ /* 0x000fd20000ffe4ff */
.L_x_21:
[----:B------:R-:W-:-:S05]  /*0960*/  IMAD.WIDE R4, R15, 0x4, R2 ;  /* 0x000000040f047825 */ /* 0x000fca00078e0202 */
[----:B------:R-:W2:Y:S04]  /*0970*/  LDG.E R18, desc[UR4][R4.64+-0x200] ;  /* 0xfffe000404127981 */ /* 0x000ea8000c1e1900 */
[----:B------:R-:W3:Y:S04]  /*0980*/  LDG.E R28, desc[UR4][R4.64+-0x180] ;  /* 0xfffe8004041c7981 */ /* 0x000ee8000c1e1900 */
[----:B------:R-:W4:Y:S01]  /*0990*/  LDG.E R24, desc[UR4][R4.64+-0x100] ;  /* 0xffff000404187981 */ /* 0x000f22000c1e1900 */
[----:B------:R-:W-:Y:S01]  /*09a0*/  HFMA2 R16, -RZ, RZ, 0.96630859375, -0.0022525787353515625 ;  /* 0x3bbb989dff107431 */ /* 0x000fe200000001ff */
[----:B------:R-:W-:-:S02]  /*09b0*/  MOV R17, 0x437c0000 ;  /* 0x437c000000117802 */ /* 0x000fc40000000f00 */
[----:B------:R-:W5:Y:S04]  /*09c0*/  LDG.E R22, desc[UR4][R4.64+-0x80] ;  /* 0xffff800404167981 */ /* 0x000f68000c1e1900 */
[----:B------:R-:W5:Y:S01]  /*09d0*/  LDG.E R20, desc[UR4][R4.64] ;  /* 0x0000000404147981 */ /* 0x000f62000c1e1900 */
[----:B--2---:R-:W-:-:S04]  /*09e0*/  FADD R23, -R11, R18 ;  /* 0x000000120b177221 */ /* 0x004fc80000000100 */
[----:B------:R-:W-:-:S04]  /*09f0*/  FFMA.SAT R18, R23, R16, 0.5 ;  /* 0x3f00000017127423 */ /* 0x000fc80000002010 */
[----:B------:R-:W-:-:S04]  /*0a00*/  FFMA.RM R21, R18, R17, 12582913 ;  /* 0x4b40000112157423 */ /* 0x000fc80000004011 */
[----:B------:R-:W-:-:S04]  /*0a10*/  FADD R18, R21, -12583039 ;  /* 0xcb40007f15127421 */ /* 0x000fc80000000000 */
[----:B------:R-:W-:-:S04]  /*0a20*/  FFMA R18, R23, 1.4426950216293334961, -R18 ;  /* 0x3fb8aa3b17127823 */ /* 0x000fc80000000812 */
[----:B------:R-:W-:Y:S02]  /*0a30*/  FFMA R23, R23, 1.925963033500011079e-08, R18 ;  /* 0x32a5706017177823 */ /* 0x000fe40000000012 */
[----:B------:R-:W2:Y:S04]  /*0a40*/  LDG.E R18, desc[UR4][R4.64+0x80] ;  /* 0x0000800404127981 */ /* 0x000ea8000c1e1900 */
[----:B------:R-:W0:Y:S01]  /*0a50*/  MUFU.EX2 R23, R23 ;  /* 0x0000001700177308 */ /* 0x000e220000000800 */
[----:B---3--:R-:W-:Y:S01]  /*0a60*/  FADD R27, -R11, R28 ;  /* 0x0000001c0b1b7221 */ /* 0x008fe20000000100 */
[----:B------:R-:W-:-:S03]  /*0a70*/  SHF.L.U32 R21, R21, 0x17, RZ ;  /* 0x0000001715157819 */ /* 0x000fc600000006ff */
[----:B------:R-:W-:Y:S01]  /*0a80*/  FFMA.SAT R28, R27, R16, 0.5 ;  /* 0x3f0000001b1c7423 */ /* 0x000fe20000002010 */
[----:B----4-:R-:W-:Y:S01]  /*0a90*/  FADD R25, -R11, R24 ;  /* 0x000000180b197221 */ /* 0x010fe20000000100 */
[----:B0-----:R-:W-:Y:S02]  /*0aa0*/  FFMA R19, R21, R23, R19 ;  /* 0x0000001715137223 */ /* 0x001fe40000000013 */
[----:B------:R-:W-:-:S04]  /*0ab0*/  FFMA.RM R21, R28, R17, 12582913 ;  /* 0x4b4000011c157423 */ /* 0x000fc80000004011 */
[----:B------:R-:W-:-:S04]  /*0ac0*/  FADD R28, R21, -12583039 ;  /* 0xcb40007f151c7421 */ /* 0x000fc80000000000 */
[----:B------:R-:W-:-:S04]  /*0ad0*/  FFMA R28, R27, 1.4426950216293334961, -R28 ;  /* 0x3fb8aa3b1b1c7823 */ /* 0x000fc8000000081c */
[----:B------:R-:W-:Y:S01]  /*0ae0*/  FFMA R24, R27, 1.925963033500011079e-08, R28 ;  /* 0x32a570601b187823 */ /* 0x000fe2000000001c */
[----:B------:R-:W-:-:S04]  /*0af0*/  FFMA.SAT R28, R25, R16, 0.5 ;  /* 0x3f000000191c7423 */ /* 0x000fc80000002010 */
[----:B------:R-:W-:Y:S01]  /*0b00*/  FFMA.RM R23, R28, R17, 12582913 ;  /* 0x4b4000011c177423 */ /* 0x000fe20000004011 */
[----:B------:R-:W0:Y:S03]  /*0b10*/  MUFU.EX2 R24, R24 ;  /* 0x0000001800187308 */ /* 0x000e260000000800 */
[----:B------:R-:W-:-:S04]  /*0b20*/  FADD R28, R23, -12583039 ;  /* 0xcb40007f171c7421 */ /* 0x000fc80000000000 */
[----:B------:R-:W-:-:S04]  /*0b30*/  FFMA R28, R25, 1.4426950216293334961, -R28 ;  /* 0x3fb8aa3b191c7823 */ /* 0x000fc8000000081c */
[----:B------:R-:W-:Y:S01]  /*0b40*/  FFMA R27, R25, 1.925963033500011079e-08, R28 ;  /* 0x32a57060191b7823 */ /* 0x000fe2000000001c */
[----:B-----5:R-:W-:Y:S01]  /*0b50*/  FADD R25, -R11, R22 ;  /* 0x000000160b197221 */ /* 0x020fe20000000100 */
[----:B------:R-:W-:Y:S02]  /*0b60*/  SHF.L.U32 R28, R21, 0x17, RZ ;  /* 0x00000017151c7819 */ /* 0x000fe400000006ff */
[----:B------:R-:W1:Y:S01]  /*0b70*/  MUFU.EX2 R21, R27 ;  /* 0x0000001b00157308 */ /* 0x000e620000000800 */
[----:B------:R-:W-:Y:S01]  /*0b80*/  FFMA.SAT R22, R25, R16, 0.5 ;  /* 0x3f00000019167423 */ /* 0x000fe20000002010 */
[----:B------:R-:W-:Y:S01]  /*0b90*/  SHF.L.U32 R29, R23, 0x17, RZ ;  /* 0x00000017171d7819 */ /* 0x000fe200000006ff */
[----:B0-----:R-:W-:Y:S01]  /*0ba0*/  FFMA R28, R28, R24, R19 ;  /* 0x000000181c1c7223 */ /* 0x001fe20000000013 */
[----:B------:R-:W-:Y:S01]  /*0bb0*/  FADD R23, -R11, R20 ;  /* 0x000000140b177221 */ /* 0x000fe20000000100 */
[----:B------:R-:W-:-:S03]  /*0bc0*/  FFMA.RM R19, R22, R17, 12582913 ;  /* 0x4b40000116137423 */ /* 0x000fc60000004011 */
[----:B------:R-:W-:Y:S01]  /*0bd0*/  FFMA.SAT R22, R23, R16, 0.5 ;  /* 0x3f00000017167423 */ /* 0x000fe20000002010 */
[----:B------:R-:W-:-:S04]  /*0be0*/  FADD R20, R19, -12583039 ;  /* 0xcb40007f13147421 */ /* 0x000fc80000000000 */
[----:B------:R-:W-:Y:S01]  /*0bf0*/  FFMA R24, R25, 1.4426950216293334961, -R20 ;  /* 0x3fb8aa3b19187823 */ /* 0x000fe20000000814 */
[----:B------:R-:W-:Y:S01]  /*0c00*/  FFMA.RM R20, R22, R17, 12582913 ;  /* 0x4b40000116147423 */ /* 0x000fe20000004011 */
[----:B-1----:R-:W-:Y:S02]  /*0c10*/  FFMA R21, R29, R21, R28 ;  /* 0x000000151d157223 */ /* 0x002fe4000000001c */
[----:B------:R-:W-:Y:S02]  /*0c20*/  FFMA R24, R25, 1.925963033500011079e-08, R24 ;  /* 0x32a5706019187823 */ /* 0x000fe40000000018 */
[----:B------:R-:W3:Y:S01]  /*0c30*/  LDG.E R25, desc[UR4][R4.64+0x180] ;  /* 0x0001800404197981 */ /* 0x000ee2000c1e1900 */
[----:B--2---:R-:W-:Y:S01]  /*0c40*/  FADD R27, -R11, R18 ;  /* 0x000000120b1b7221 */ /* 0x004fe20000000100 */
[----:B------:R-:W-:-:S03]  /*0c50*/  FADD R18, R20, -12583039 ;  /* 0xcb40007f14127421 */ /* 0x000fc60000000000 */
[----:B------:R-:W-:Y:S01]  /*0c60*/  FFMA.SAT R28, R27, R16, 0.5 ;  /* 0x3f0000001b1c7423 */ /* 0x000fe20000002010 */
[----:B------:R-:W-:-:S03]  /*0c70*/  FFMA R22, R23, 1.4426950216293334961, -R18 ;  /* 0x3fb8aa3b17167823 */ /* 0x000fc60000000812 */
[----:B------:R-:W-:-:S04]  /*0c80*/  FFMA.RM R18, R28, R17, 12582913 ;  /* 0x4b4000011c127423 */ /* 0x000fc80000004011 */
[----:B------:R-:W-:-:S04]  /*0c90*/  FADD R28, R18, -12583039 ;  /* 0xcb40007f121c7421 */ /* 0x000fc80000000000 */
[----:B------:R-:W-:Y:S01]  /*0ca0*/  FFMA R28, R27, 1.4426950216293334961, -R28 ;  /* 0x3fb8aa3b1b1c7823 */ /* 0x000fe2000000081c */
[----:B------:R-:W-:-:S03]  /*0cb0*/  FFMA R22, R23, 1.925963033500011079e-08, R22 ;  /* 0x32a5706017167823 */ /* 0x000fc60000000016 */
[----:B------:R-:W-:Y:S02]  /*0cc0*/  FFMA R23, R27, 1.925963033500011079e-08, R28 ;  /* 0x32a570601b177823 */ /* 0x000fe4000000001c */
[----:B------:R-:W2:Y:S01]  /*0cd0*/  LDG.E R28, desc[UR4][R4.64+0x100] ;  /* 0x00010004041c7981 */ /* 0x000ea2000c1e1900 */
[----:B------:R-:W0:Y:S08]  /*0ce0*/  MUFU.EX2 R24, R24 ;  /* 0x0000001800187308 */ /* 0x000e300000000800 */
[----:B------:R-:W1:Y:S01]  /*0cf0*/  MUFU.EX2 R22, R22 ;  /* 0x0000001600167308 */ /* 0x000e620000000800 */
[----:B------:R-:W-:-:S07]  /*0d00*/  IADD3 R14, PT, PT, R14, 0x8, RZ ;  /* 0x000000080e0e7810 */ /* 0x000fce0007ffe0ff */
[----:B------:R-:W4:Y:S01]  /*0d10*/  MUFU.EX2 R23, R23 ;  /* 0x0000001700177308 */ /* 0x000f220000000800 */
[----:B------:R-:W-:Y:S01]  /*0d20*/  IMAD.SHL.U32 R20, R20, 0x800000, RZ ;  /* 0x0080000014147824 */ /* 0x000fe200078e00ff */
[----:B------:R-:W-:Y:S01]  /*0d30*/  ISETP.NE.AND P1, PT, R14, RZ, PT ;  /* 0x000000ff0e00720c */ /* 0x000fe20003f25270 */
[----:B---3--:R-:W-:-:S04]  /*0d40*/  FADD R25, -R11, R25 ;  /* 0x000000190b197221 */ /* 0x008fc80000000100 */
[----:B------:R-:W-:Y:S01]  /*0d50*/  FFMA.SAT R29, R25, R16, 0.5 ;  /* 0x3f000000191d7423 */ /* 0x000fe20000002010 */
[----:B------:R-:W-:Y:S01]  /*0d60*/  IADD3 R15, PT, PT, R15, 0x100, RZ ;  /* 0x000001000f0f7810 */ /* 0x000fe20007ffe0ff */
[----:B--2---:R-:W-:-:S04]  /*0d70*/  FADD R27, -R11, R28 ;  /* 0x0000001c0b1b7221 */ /* 0x004fc80000000100 */
[----:B------:R-:W-:-:S04]  /*0d80*/  FFMA.SAT R28, R27, R16, 0.5 ;  /* 0x3f0000001b1c7423 */ /* 0x000fc80000002010 */
[----:B------:R-:W-:-:S04]  /*0d90*/  FFMA.RM R16, R28, R17, 12582913 ;  /* 0x4b4000011c107423 */ /* 0x000fc80000004011 */
[----:B------:R-:W-:Y:S01]  /*0da0*/  FADD R28, R16, -12583039 ;  /* 0xcb40007f101c7421 */ /* 0x000fe20000000000 */
[----:B------:R-:W-:-:S03]  /*0db0*/  FFMA.RM R17, R29, R17, 12582913 ;  /* 0x4b4000011d117423 */ /* 0x000fc60000004011 */
[----:B------:R-:W-:-:S04]  /*0dc0*/  FFMA R28, R27, 1.4426950216293334961, -R28 ;  /* 0x3fb8aa3b1b1c7823 */ /* 0x000fc8000000081c */
[----:B------:R-:W-:Y:S01]  /*0dd0*/  FFMA R4, R27, 1.925963033500011079e-08, R28 ;  /* 0x32a570601b047823 */ /* 0x000fe2000000001c */
[----:B------:R-:W-:-:S04]  /*0de0*/  FADD R28, R17, -12583039 ;  /* 0xcb40007f111c7421 */ /* 0x000fc80000000000 */
[----:B------:R-:W-:Y:S01]  /*0df0*/  FFMA R5, R25, 1.4426950216293334961, -R28 ;  /* 0x3fb8aa3b19057823 */ /* 0x000fe2000000081c */
[----:B------:R-:W2:Y:S01]  /*0e00*/  MUFU.EX2 R4, R4 ;  /* 0x0000000400047308 */ /* 0x000ea20000000800 */
[----:B------:R-:W-:Y:S02]  /*0e10*/  SHF.L.U32 R28, R19, 0x17, RZ ;  /* 0x00000017131c7819 */ /* 0x000fe400000006ff */
[----:B------:R-:W-:-:S03]  /*0e20*/  FFMA R25, R25, 1.925963033500011079e-08, R5 ;  /* 0x32a5706019197823 */ /* 0x000fc60000000005 */
[----:B0-----:R-:W-:-:S03]  /*0e30*/  FFMA R21, R28, R24, R21 ;  /* 0x000000181c157223 */ /* 0x001fc60000000015 */
[----:B------:R-:W0:Y:S01]  /*0e40*/  MUFU.EX2 R25, R25 ;  /* 0x0000001900197308 */ /* 0x000e220000000800 */
[----:B------:R-:W-:Y:S01]  /*0e50*/  SHF.L.U32 R5, R18, 0x17, RZ ;  /* 0x0000001712057819 */ /* 0x000fe200000006ff */
[----:B-1----:R-:W-:Y:S01]  /*0e60*/  FFMA R20, R20, R22, R21 ;  /* 0x0000001614147223 */ /* 0x002fe20000000015 */
[----:B------:R-:W-:-:S03]  /*0e70*/  SHF.L.U32 R16, R16, 0x17, RZ ;  /* 0x0000001710107819 */ /* 0x000fc600000006ff */
[----:B----4-:R-:W-:Y:S01]  /*0e80*/  FFMA R5, R5, R23, R20 ;  /* 0x0000001705057223 */ /* 0x010fe20000000014 */
[----:B------:R-:W-:-:S03]  /*0e90*/  SHF.L.U32 R17, R17, 0x17, RZ ;  /* 0x0000001711117819 */ /* 0x000fc600000006ff */
[----:B--2---:R-:W-:-:S04]  /*0ea0*/  FFMA R4, R16, R4, R5 ;  /* 0x0000000410047223 */ /* 0x004fc80000000005 */
[----:B0-----:R-:W-:Y:S01]  /*0eb0*/  FFMA R19, R17, R25, R4 ;  /* 0x0000001911137223 */ /* 0x001fe20000000004 */
[----:B------:R-:W-:Y:S06]  /*0ec0*/  @P1 BRA `(.L_x_21) ;  /* 0xfffffff800a41947 */ /* 0x000fec000383ffff */
.L_x_20:
[----:B------:R-:W-:Y:S05]  /*0ed0*/  BSYNC.RECONVERGENT B1 ;  /* 0x0000000000017941 */ /* 0x000fea0003800200 */
.L_x_19:
[----:B------:R-:W-:Y:S05]  /*0ee0*/  @!P0 BRA `(.L_x_18) ;  /* 0x0000000400808947 */ /* 0x000fea0003800000 */
[----:B------:R-:W-:Y:S01]  /*0ef0*/  ISETP.GE.U32.AND P0, PT, R26, 0x4, PT ;  /* 0x000000041a00780c */ /* 0x000fe20003f06070 */
[----:B------:R-:W-:Y:S01]  /*0f00*/  BSSY.RECONVERGENT B1, `(.L_x_22) ;  /* 0x0000030000017945 */ /* 0x000fe20003800200 */
[----:B------:R-:W-:-:S11]  /*0f10*/  LOP3.LUT P1, R13, R13, 0x3, RZ, 0xc0, !PT ;  /* 0x000000030d0d7812 */ /* 0x000fd6000782c0ff */
[----:B------:R-:W-:Y:S05]  /*0f20*/  @!P0 BRA `(.L_x_23) ;  /* 0x0000000000b48947 */ /* 0x000fea0003800000 */
[----:B------:R-:W0:Y:S02]  /*0f30*/  LDC.64 R16, c[0x0][0x380] ;  /* 0x0000e000ff107b82 */ /* 0x000e240000000a00 */
[----:B0-----:R-:W-:-:S05]  /*0f40*/  IMAD.WIDE R16, R15, 0x4, R16 ;  /* 0x000000040f107825 */ /* 0x001fca00078e0210 */
[----:B------:R-:W2:Y:S04]  /*0f50*/  LDG.E R4, desc[UR4][R16.64] ;  /* 0x0000000410047981 */ /* 0x000ea8000c1e1900 */
[----:B------:R-:W3:Y:S04]  /*0f60*/  LDG.E R18, desc[UR4][R16.64+0x80] ;  /* 0x0000800410127981 */ /* 0x000ee8000c1e1900 */
[----:B------:R-:W4:Y:S04]  /*0f70*/  LDG.E R20, desc[UR4][R16.64+0x100] ;  /* 0x0001000410147981 */ /* 0x000f28000c1e1900 */
[----:B------:R-:W5:Y:S01]  /*0f80*/  LDG.E R22, desc[UR4][R16.64+0x180] ;  /* 0x0001800410167981 */ /* 0x000f62000c1e1900 */
[----:B------:R-:W-:Y:S01]  /*0f90*/  HFMA2 R2, -RZ, RZ, 0.96630859375, -0.0022525787353515625 ;  /* 0x3bbb989dff027431 */ /* 0x000fe200000001ff */
[----:B------:R-:W-:-:S02]  /*0fa0*/  MOV R14, 0x437c0000 ;  /* 0x437c0000000e7802 */ /* 0x000fc40000000f00 */
[----:B------:R-:W-:Y:S01]  /*0fb0*/  IADD3 R15, PT, PT, R15, 0x80, RZ ;  /* 0x000000800f0f7810 */ /* 0x000fe20007ffe0ff */
[----:B--2---:R-:W-:-:S04]  /*0fc0*/  FADD R23, -R11, R4 ;  /* 0x000000040b177221 */ /* 0x004fc80000000100 */
[----:B------:R-:W-:Y:S01]  /*0fd0*/  FFMA.SAT R3, R23, R2, 0.5 ;  /* 0x3f00000017037423 */ /* 0x000fe20000002002 */
[----:B---3--:R-:W-:-:S03]  /*0fe0*/  FADD R21, -R11, R18 ;  /* 0x000000120b157221 */ /* 0x008fc60000000100 */
[----:B------:R-:W-:Y:S01]  /*0ff0*/  FFMA.RM R4, R3, R14, 12582913 ;  /* 0x4b40000103047423 */ /* 0x000fe2000000400e */
[----:B------:R-:W-:Y:S01]  /*1000*/  FFMA.SAT R3, R21, R2, 0.5 ;  /* 0x3f00000015037423 */ /* 0x000fe20000002002 */
[----:B----4-:R-:W-:Y:S02]  /*1010*/  FADD R5, -R11, R20 ;  /* 0x000000140b057221 */ /* 0x010fe40000000100 */
[C---:B------:R-:W-:Y:S01]  /*1020*/  FADD R18, R4.reuse, -12583039 ;  /* 0xcb40007f04127421 */ /* 0x040fe20000000000 */
[----:B------:R-:W-:Y:S01]  /*1030*/  FFMA.RM R3, R3, R14, 12582913 ;  /* 0x4b40000103037423 */ /* 0x000fe2000000400e */
[----:B------:R-:W-:Y:S01]  /*1040*/  FFMA.SAT R25, R5, R2, 0.5 ;  /* 0x3f00000005197423 */ /* 0x000fe20000002002 */
[----:B-----5:R-:W-:Y:S01]  /*1050*/  FADD R17, -R11, R22 ;  /* 0x000000160b117221 */ /* 0x020fe20000000100 */
[----:B------:R-:W-:Y:S01]  /*1060*/  FFMA R18, R23, 1.4426950216293334961, -R18 ;  /* 0x3fb8aa3b17127823 */ /* 0x000fe20000000812 */
[----:B------:R-:W-:Y:S01]  /*1070*/  FADD R20, R3, -12583039 ;  /* 0xcb40007f03147421 */ /* 0x000fe20000000000 */
[----:B------:R-:W-:Y:S01]  /*1080*/  FFMA.RM R16, R25, R14, 12582913 ;  /* 0x4b40000119107423 */ /* 0x000fe2000000400e */
[----:B------:R-:W-:Y:S01]  /*1090*/  SHF.L.U32 R4, R4, 0x17, RZ ;  /* 0x0000001704047819 */ /* 0x000fe200000006ff */
[----:B------:R-:W-:Y:S01]  /*10a0*/  FFMA R18, R23, 1.925963033500011079e-08, R18 ;  /* 0x32a5706017127823 */ /* 0x000fe20000000012 */
[----:B------:R-:W-:Y:S01]  /*10b0*/  FFMA.SAT R23, R17, R2, 0.5 ;  /* 0x3f00000011177423 */ /* 0x000fe20000002002 */
[----:B------:R-:W-:Y:S01]  /*10c0*/  FFMA R20, R21, 1.4426950216293334961, -R20 ;  /* 0x3fb8aa3b15147823 */ /* 0x000fe20000000814 */
[----:B------:R-:W-:-:S02]  /*10d0*/  FADD R22, R16, -12583039 ;  /* 0xcb40007f10167421 */ /* 0x000fc40000000000 */
[----:B------:R-:W-:Y:S01]  /*10e0*/  FFMA.RM R14, R23, R14, 12582913 ;  /* 0x4b400001170e7423 */ /* 0x000fe2000000400e */
[----:B------:R-:W-:Y:S01]  /*10f0*/  FFMA R2, R21, 1.925963033500011079e-08, R20 ;  /* 0x32a5706015027823 */ /* 0x000fe20000000014 */
[C---:B------:R-:W-:Y:S01]  /*1100*/  FFMA R22, R5.reuse, 1.4426950216293334961, -R22 ;  /* 0x3fb8aa3b05167823 */ /* 0x040fe20000000816 */
[----:B------:R-:W0:Y:S01]  /*1110*/  MUFU.EX2 R18, R18 ;  /* 0x0000001200127308 */ /* 0x000e220000000800 */
[----:B------:R-:W-:Y:S02]  /*1120*/  FADD R20, R14, -12583039 ;  /* 0xcb40007f0e147421 */ /* 0x000fe40000000000 */
[----:B------:R-:W-:Y:S02]  /*1130*/  FFMA R22, R5, 1.925963033500011079e-08, R22 ;  /* 0x32a5706005167823 */ /* 0x000fe40000000016 */
[----:B------:R-:W-:-:S03]  /*1140*/  FFMA R20, R17, 1.4426950216293334961, -R20 ;  /* 0x3fb8aa3b11147823 */ /* 0x000fc60000000814 */
[----:B------:R-:W1:Y:S01]  /*1150*/  MUFU.EX2 R2, R2 ;  /* 0x0000000200027308 */ /* 0x000e620000000800 */
[----:B------:R-:W-:Y:S01]  /*1160*/  FFMA R17, R17, 1.925963033500011079e-08, R20 ;  /* 0x32a5706011117823 */ /* 0x000fe20000000014 */
[----:B------:R-:W-:Y:S01]  /*1170*/  SHF.L.U32 R20, R3, 0x17, RZ ;  /* 0x0000001703147819 */ /* 0x000fe200000006ff */
[----:B------:R-:W-:-:S05]  /*1180*/  IMAD.SHL.U32 R3, R16, 0x800000, RZ ;  /* 0x0080000010037824 */ /* 0x000fca00078e00ff */
[----:B------:R-:W2:Y:S01]  /*1190*/  MUFU.EX2 R22, R22 ;  /* 0x0000001600167308 */ /* 0x000ea20000000800 */
[----:B0-----:R-:W-:-:S07]  /*11a0*/  FFMA R19, R4, R18, R19 ;  /* 0x0000001204137223 */ /* 0x001fce0000000013 */
[----:B------:R-:W0:Y:S01]  /*11b0*/  MUFU.EX2 R17, R17 ;  /* 0x0000001100117308 */ /* 0x000e220000000800 */
[----:B-1----:R-:W-:Y:S01]  /*11c0*/  FFMA R2, R20, R2, R19 ;  /* 0x0000000214027223 */ /* 0x002fe20000000013 */
[----:B------:R-:W-:-:S03]  /*11d0*/  SHF.L.U32 R19, R14, 0x17, RZ ;  /* 0x000000170e137819 */ /* 0x000fc600000006ff */
[----:B--2---:R-:W-:-:S04]  /*11e0*/  FFMA R2, R3, R22, R2 ;  /* 0x0000001603027223 */ /* 0x004fc80000000002 */
[----:B0-----:R-:W-:-:S07]  /*11f0*/  FFMA R19, R19, R17, R2 ;  /* 0x0000001113137223 */ /* 0x001fce0000000002 */
.L_x_23:
[----:B------:R-:W-:Y:S05]  /*1200*/  BSYNC.RECONVERGENT B1 ;  /* 0x0000000000017941 */ /* 0x000fea0003800200 */
.L_x_22:
[----:B------:R-:W-:Y:S05]  /*1210*/  @!P1 BRA `(.L_x_18) ;  /* 0x0000000000b49947 */ /* 0x000fea0003800000 */
[----:B------:R-:W-:Y:S01]  /*1220*/  ISETP.NE.AND P1, PT, R13, 0x1, PT ;  /* 0x000000010d00780c */ /* 0x000fe20003f25270 */
[----:B------:R-:W-:Y:S01]  /*1230*/  BSSY.RECONVERGENT B1, `(.L_x_24) ;  /* 0x000001c000017945 */ /* 0x000fe20003800200 */
[----:B------:R-:W-:-:S11]  /*1240*/  LOP3.LUT P0, RZ, R0, 0x20, RZ, 0xc0, !PT ;  /* 0x0000002000ff7812 */ /* 0x000fd6000780c0ff */
[----:B------:R-:W-:Y:S05]  /*1250*/  @!P1 BRA `(.L_x_25) ;  /* 0x0000000000649947 */ /* 0x000fea0003800000 */
[----:B------:R-:W0:Y:S02]  /*1260*/  LDC.64 R2, c[0x0][0x380] ;  /* 0x0000e000ff027b82 */ /* 0x000e240000000a00 */
[----:B0-----:R-:W-:-:S05]  /*1270*/  IMAD.WIDE R2, R15, 0x4, R2 ;  /* 0x000000040f027825 */ /* 0x001fca00078e0202 */
[----:B------:R-:W2:Y:S04]  /*1280*/  LDG.E R0, desc[UR4][R2.64] ;  /* 0x0000000402007981 */ /* 0x000ea8000c1e1900 */
[----:B------:R-:W3:Y:S01]  /*1290*/  LDG.E R14, desc[UR4][R2.64+0x80] ;  /* 0x00008004020e7981 */ /* 0x000ee2000c1e1900 */
[----:B------:R-:W-:Y:S01]  /*12a0*/  HFMA2 R5, -RZ, RZ, 0.96630859375, -0.0022525787353515625 ;  /* 0x3bbb989dff057431 */ /* 0x000fe200000001ff */
[----:B------:R-:W-:Y:S02]  /*12b0*/  MOV R13, 0x437c0000 ;  /* 0x437c0000000d7802 */ /* 0x000fe40000000f00 */
[----:B------:R-:W-:Y:S01]  /*12c0*/  IADD3 R15, PT, PT, R15, 0x40, RZ ;  /* 0x000000400f0f7810 */ /* 0x000fe20007ffe0ff */
[----:B--2---:R-:W-:-:S04]  /*12d0*/  FADD R0, -R11, R0 ;  /* 0x000000000b007221 */ /* 0x004fc80000000100 */
[----:B------:R-:W-:Y:S01]  /*12e0*/  FFMA.SAT R4, R0, R5, 0.5 ;  /* 0x3f00000000047423 */ /* 0x000fe20000002005 */
[----:B---3--:R-:W-:-:S03]  /*12f0*/  FADD R14, -R11, R14 ;  /* 0x0000000e0b0e7221 */ /* 0x008fc60000000100 */
[----:B------:R-:W-:Y:S01]  /*1300*/  FFMA.RM R4, R4, R13, 12582913 ;  /* 0x4b40000104047423 */ /* 0x000fe2000000400d */
[----:B------:R-:W-:-:S03]  /*1310*/  FFMA.SAT R16, R14, R5, 0.5 ;  /* 0x3f0000000e107423 */ /* 0x000fc60000002005 */
[----:B------:R-:W-:Y:S01]  /*1320*/  FADD R5, R4, -12583039 ;  /* 0xcb40007f04057421 */ /* 0x000fe20000000000 */
[----:B------:R-:W-:Y:S01]  /*1330*/  FFMA.RM R16, R16, R13, 12582913 ;  /* 0x4b40000110107423 */ /* 0x000fe2000000400d */
[----:B------:R-:W-:Y:S02]  /*1340*/  SHF.L.U32 R4, R4, 0x17, RZ ;  /* 0x0000001704047819 */ /* 0x000fe400000006ff */
[----:B------:R-:W-:Y:S01]  /*1350*/  FFMA R5, R0, 1.4426950216293334961, -R5 ;  /* 0x3fb8aa3b00057823 */ /* 0x000fe20000000805 */
[C---:B------:R-:W-:Y:S01]  /*1360*/  FADD R3, R16.reuse, -12583039 ;  /* 0xcb40007f10037421 */ /* 0x040fe20000000000 */
[----:B------:R-:W-:Y:S02]  /*1370*/  SHF.L.U32 R13, R16, 0x17, RZ ;  /* 0x00000017100d7819 */ /* 0x000fe400000006ff */
[----:B------:R-:W-:Y:S01]  /*1380*/  FFMA R5, R0, 1.925963033500011079e-08, R5 ;  /* 0x32a5706000057823 */ /* 0x000fe20000000005 */
[----:B------:R-:W-:-:S04]  /*1390*/  FFMA R3, R14, 1.4426950216293334961, -R3 ;  /* 0x3fb8aa3b0e037823 */ /* 0x000fc80000000803 */
[----:B------:R-:W-:Y:S01]  /*13a0*/  FFMA R3, R14, 1.925963033500011079e-08, R3 ;  /* 0x32a570600e037823 */ /* 0x000fe20000000003 */
[----:B------:R-:W0:Y:S08]  /*13b0*/  MUFU.EX2 R5, R5 ;  /* 0x0000000500057308 */ /* 0x000e300000000800 */
[----:B------:R-:W1:Y:S01]  /*13c0*/  MUFU.EX2 R3, R3 ;  /* 0x0000000300037308 */ /* 0x000e620000000800 */
[----:B0-----:R-:W-:-:S04]  /*13d0*/  FFMA R4, R4, R5, R19 ;  /* 0x0000000504047223 */ /* 0x001fc80000000013 */
[----:B-1----:R-:W-:-:S07]  /*13e0*/  FFMA R19, R13, R3, R4 ;  /* 0x000000030d137223 */ /* 0x002fce0000000004 */
.L_x_25:
[----:B------:R-:W-:Y:S05]  /*13f0*/  BSYNC.RECONVERGENT B1 ;  /* 0x0000000000017941 */ /* 0x000fea0003800200 */
.L_x_24:
[----:B------:R-:W-:Y:S05]  /*1400*/  @P0 BRA `(.L_x_18) ;  /* 0x0000000000380947 */ /* 0x000fea0003800000 */
[----:B------:R-:W0:Y:S02]  /*1410*/  LDC.64 R2, c[0x0][0x380] ;  /* 0x0000e000ff027b82 */ /* 0x000e240000000a00 */
[----:B0-----:R-:W-:-:S06]  /*1420*/  IMAD.WIDE R2, R15, 0x4, R2 ;  /* 0x000000040f027825 */ /* 0x001fcc00078e0202 */
[----:B------:R-:W2:Y:S01]  /*1430*/  LDG.E R2, desc[UR4][R2.64] ;  /* 0x0000000402027981 */ /* 0x000ea2000c1e1900 */
[----:B------:R-:W-:Y:S01]  /*1440*/  HFMA2 R5, -RZ, RZ, 0.96630859375, -0.0022525787353515625 ;  /* 0x3bbb989dff057431 */ /* 0x000fe200000001ff */
[----:B------:R-:W-:Y:S01]  /*1450*/  MOV R13, 0x437c0000 ;  /* 0x437c0000000d7802 */ /* 0x000fe20000000f00 */
[----:B--2---:R-:W-:-:S04]  /*1460*/  FADD R0, -R11, R2 ;  /* 0x000000020b007221 */ /* 0x004fc80000000100 */
[----:B------:R-:W-:-:S04]  /*1470*/  FFMA.SAT R4, R0, R5, 0.5 ;  /* 0x3f00000000047423 */ /* 0x000fc80000002005 */
[----:B------:R-:W-:-:S04]  /*1480*/  FFMA.RM R4, R4, R13, 12582913 ;  /* 0x4b40000104047423 */ /* 0x000fc8000000400d */
[C---:B------:R-:W-:Y:S01]  /*1490*/  FADD R5, R4.reuse, -12583039 ;  /* 0xcb40007f04057421 */ /* 0x040fe20000000000 */
[----:B------:R-:W-:-:S03]  /*14a0*/  IMAD.SHL.U32 R4, R4, 0x800000, RZ ;  /* 0x0080000004047824 */ /* 0x000fc600078e00ff */
[----:B------:R-:W-:-:S04]  /*14b0*/  FFMA R5, R0, 1.4426950216293334961, -R5 ;  /* 0x3fb8aa3b00057823 */ /* 0x000fc80000000805 */
[----:B------:R-:W-:-:S06]  /*14c0*/  FFMA R5, R0, 1.925963033500011079e-08, R5 ;  /* 0x32a5706000057823 */ /* 0x000fcc0000000005 */
[----:B------:R-:W0:Y:S02]  /*14d0*/  MUFU.EX2 R5, R5 ;  /* 0x0000000500057308 */ /* 0x000e240000000800 */
[----:B0-----:R-:W-:-:S07]  /*14e0*/  FFMA R19, R4, R5, R19 ;  /* 0x0000000504137223 */ /* 0x001fce0000000013 */
.L_x_18:
[----:B------:R-:W-:Y:S05]  /*14f0*/  BSYNC.RECONVERGENT B0 ;  /* 0x0000000000007941 */ /* 0x000fea0003800200 */
.L_x_17:
[----:B------:R-:W0:Y:S01]  /*1500*/  SHFL.BFLY PT, R0, R19, 0x1, 0x1f ;  /* 0x0c201f0013007f89 */ /* 0x000e2200000e0000 */
[----:B------:R-:W-:Y:S01]  /*1510*/  HFMA2 R4, -RZ, RZ, 0.96630859375, -0.0022525787353515625 ;  /* 0x3bbb989dff047431 */ /* 0x000fe200000001ff */
[----:B------:R-:W-:Y:S01]  /*1520*/  MOV R13, 0x437c0000 ;  /* 0x437c0000000d7802 */ /* 0x000fe20000000f00 */
[----:B------:R-:W1:Y:S01]  /*1530*/  LDCU UR6, c[0x0][0x39c] ;  /* 0x00007380ff0677ac */ /* 0x000e620008000800 */
[----:B------:R-:W-:Y:S02]  /*1540*/  BSSY.RECONVERGENT B0, `(.L_x_26) ;  /* 0x0000021000007945 */ /* 0x000fe40003800200 */
[----:B------:R-:W-:-:S04]  /*1550*/  FFMA.SAT R4, R11, -R4, 0.5 ;  /* 0x3f0000000b047423 */ /* 0x000fc80000002804 */
[----:B------:R-:W-:-:S04]  /*1560*/  FFMA.RM R4, R4, R13, 12582913 ;  /* 0x4b40000104047423 */ /* 0x000fc8000000400d */
[C---:B------:R-:W-:Y:S01]  /*1570*/  FADD R14, R4.reuse, -12583039 ;  /* 0xcb40007f040e7421 */ /* 0x040fe20000000000 */
[----:B------:R-:W-:-:S03]  /*1580*/  SHF.L.U32 R4, R4, 0x17, RZ ;  /* 0x0000001704047819 */ /* 0x000fc600000006ff */
[----:B------:R-:W-:Y:S01]  /*1590*/  FFMA R14, R11, -1.4426950216293334961, -R14 ;  /* 0xbfb8aa3b0b0e7823 */ /* 0x000fe2000000080e */
[----:B0-----:R-:W-:-:S03]  /*15a0*/  FADD R0, R0, R19 ;  /* 0x0000001300007221 */ /* 0x001fc60000000000 */
[----:B------:R-:W-:Y:S02]  /*15b0*/  FFMA R14, R11, -1.925963033500011079e-08, R14 ;  /* 0xb2a570600b0e7823 */ /* 0x000fe4000000000e */
[----:B------:R-:W0:Y:S02]  /*15c0*/  SHFL.BFLY PT, R3, R0, 0x2, 0x1f ;  /* 0x0c401f0000037f89 */ /* 0x000e2400000e0000 */
[----:B------:R-:W2:Y:S02]  /*15d0*/  MUFU.EX2 R13, R14 ;  /* 0x0000000e000d7308 */ /* 0x000ea40000000800 */
[----:B--2---:R-:W-:Y:S01]  /*15e0*/  FMUL R4, R4, R13 ;  /* 0x0000000d04047220 */ /* 0x004fe20000400000 */
[----:B0-----:R-:W-:-:S05]  /*15f0*/  FADD R3, R0, R3 ;  /* 0x0000000300037221 */ /* 0x001fca0000000000 */
[----:B------:R-:W0:Y:S02]  /*1600*/  SHFL.BFLY PT, R2, R3, 0x4, 0x1f ;  /* 0x0c801f0003027f89 */ /* 0x000e2400000e0000 */
[----:B0-----:R-:W-:-:S05]  /*1610*/  FADD R2, R3, R2 ;  /* 0x0000000203027221 */ /* 0x001fca0000000000 */
[----:B------:R-:W0:Y:S02]  /*1620*/  SHFL.BFLY PT, R5, R2, 0x8, 0x1f ;  /* 0x0d001f0002057f89 */ /* 0x000e2400000e0000 */
[----:B0-----:R-:W-:Y:S01]  /*1630*/  FADD R5, R2, R5 ;  /* 0x0000000502057221 */ /* 0x001fe20000000000 */
[----:B-1----:R-:W-:-:S04]  /*1640*/  IADD3 R2, PT, PT, -R6, UR6, RZ ;  /* 0x0000000606027c10 */ /* 0x002fc8000fffe1ff */
[----:B------:R-:W0:Y:S01]  /*1650*/  SHFL.BFLY PT, R0, R5, 0x10, 0x1f ;  /* 0x0e001f0005007f89 */ /* 0x000e2200000e0000 */
[----:B------:R-:W-:Y:S01]  /*1660*/  I2FP.F32.S32 R3, R2 ;  /* 0x0000000200037245 */ /* 0x000fe20000201400 */
[----:B0-----:R-:W-:-:S04]  /*1670*/  FADD R0, R5, R0 ;  /* 0x0000000005007221 */ /* 0x001fc80000000000 */
[----:B------:R-:W-:-:S05]  /*1680*/  FFMA R13, R3, R4, R0 ;  /* 0x00000004030d7223 */ /* 0x000fca0000000000 */
[----:B------:R-:W-:-:S04]  /*1690*/  IADD3 R0, PT, PT, R13, 0x1800000, RZ ;  /* 0x018000000d007810 */ /* 0x000fc80007ffe0ff */
[----:B------:R-:W-:-:S04]  /*16a0*/  LOP3.LUT R0, R0, 0x7f800000, RZ, 0xc0, !PT ;  /* 0x7f80000000007812 */ /* 0x000fc800078ec0ff */
[----:B------:R-:W-:-:S13]  /*16b0*/  ISETP.GT.U32.AND P0, PT, R0, 0x1ffffff, PT ;  /* 0x01ffffff0000780c */ /* 0x000fda0003f04070 */
[----:B------:R-:W-:Y:S05]  /*16c0*/  @P0 BRA `(.L_x_27) ;  /* 0x0000000000100947 */ /* 0x000fea0003800000 */
[----:B------:R-:W-:-:S07]  /*16d0*/  MOV R4, 0x16f0 ;  /* 0x000016f000047802 */ /* 0x000fce0000000f00 */
[----:B------:R-:W-:Y:S05]  /*16e0*/  CALL.REL.NOINC `($__internal_0_$__cuda_sm20_rcp_rn_f32_slowpath) ;  /* 0x0000000800d47944 */ /* 0x000fea0003c00000 */
[----:B------:R-:W-:Y:S01]  /*16f0*/  MOV R0, R3 ;  /* 0x0000000300007202 */ /* 0x000fe20000000f00 */
[----:B------:R-:W-:Y:S06]  /*1700*/  BRA `(.L_x_28) ;  /* 0x0000000000107947 */ /* 0x000fec0003800000 */
.L_x_27:
[----:B------:R-:W0:Y:S02]  /*1710*/  MUFU.RCP R0, R13 ;  /* 0x0000000d00007308 */ /* 0x000e240000001000 */
[----:B0-----:R-:W-:-:S04]  /*1720*/  FFMA R2, R13, R0, -1 ;  /* 0xbf8000000d027423 */ /* 0x001fc80000000000 */
[----:B------:R-:W-:-:S04]  /*1730*/  FADD.FTZ R3, -R2, -RZ ;  /* 0x800000ff02037221 */ /* 0x000fc80000010100 */
[----:B------:R-:W-:-:S07]  /*1740*/  FFMA R0, R0, R3, R0 ;  /* 0x0000000300007223 */ /* 0x000fce0000000000 */
.L_x_28:
[----:B------:R-:W-:Y:S05]  /*1750*/  BSYNC.RECONVERGENT B0 ;  /* 0x0000000000007941 */ /* 0x000fea0003800200 */
.L_x_26:
[----:B------:R-:W-:-:S13]  /*1760*/  FSETP.NEU.AND P0, PT, R0, RZ, PT ;  /* 0x000000ff0000720b */ /* 0x000fda0003f0d000 */
[----:B------:R-:W-:Y:S05]  /*1770*/  @!P0 BRA `(.L_x_29) ;  /* 0x0000000400788947 */ /* 0x000fea0003800000 */
[----:B------:R-:W-:-:S13]  /*1780*/  ISETP.GE.AND P0, PT, R8, R6, PT ;  /* 0x000000060800720c */ /* 0x000fda0003f06270 */
[----:B------:R-:W-:Y:S05]  /*1790*/  @P0 EXIT ;  /* 0x000000000000094d */ /* 0x000fea0003800000 */
[----:B------:R-:W-:Y:S01]  /*17a0*/  IADD3 R7, PT, PT, R8, R7, RZ ;  /* 0x0000000708077210 */ /* 0x000fe20007ffe0ff */
[----:B------:R-:W-:Y:S01]  /*17b0*/  BSSY.RECONVERGENT B0, `(.L_x_30) ;  /* 0x000001f000007945 */ /* 0x000fe20003800200 */
[----:B------:R-:W-:Y:S02]  /*17c0*/  LOP3.LUT R10, RZ, R10, RZ, 0x33, !PT ;  /* 0x0000000aff0a7212 */ /* 0x000fe400078e33ff */
[----:B------:R-:W-:-:S04]  /*17d0*/  VIADDMNMX R2, R9, 0x20, R12, !PT ;  /* 0x0000002009027846 */ /* 0x000fc8000780010c */
[----:B------:R-:W-:-:S04]  /*17e0*/  IADD3 R7, PT, PT, -R7, R2, R10 ;  /* 0x0000000207077210 */ /* 0x000fc80007ffe10a */
[C---:B------:R-:W-:Y:S02]  /*17f0*/  LOP3.LUT R2, R7.reuse, 0x60, RZ, 0xc0, !PT ;  /* 0x0000006007027812 */ /* 0x040fe400078ec0ff */
[----:B------:R-:W-:Y:S02]  /*1800*/  ISETP.GE.U32.AND P1, PT, R7, 0x60, PT ;  /* 0x000000600700780c */ /* 0x000fe40003f26070 */
[----:B------:R-:W-:-:S13]  /*1810*/  ISETP.NE.AND P0, PT, R2, 0x60, PT ;  /* 0x000000600200780c */ /* 0x000fda0003f05270 */
[----:B------:R-:W-:Y:S05]  /*1820*/  @!P0 BRA `(.L_x_31) ;  /* 0x00000000005c8947 */ /* 0x000fea0003800000 */
[----:B------:R-:W0:Y:S01]  /*1830*/  LDC.64 R2, c[0x0][0x380] ;  /* 0x0000e000ff027b82 */ /* 0x000e220000000a00 */
[----:B------:R-:W-:-:S04]  /*1840*/  LEA.HI R4, R7, 0x1, RZ, 0x1b ;  /* 0x0000000107047811 */ /* 0x000fc800078fd8ff */
[----:B------:R-:W-:-:S04]  /*1850*/  LOP3.LUT R4, R4, 0x3, RZ, 0xc0, !PT ;  /* 0x0000000304047812 */ /* 0x000fc800078ec0ff */
[----:B------:R-:W-:-:S07]  /*1860*/  IADD3 R6, PT, PT, -R4, RZ, RZ ;  /* 0x000000ff04067210 */ /* 0x000fce0007ffe1ff */
.L_x_32:
[----:B01----:R-:W-:-:S05]  /*1870*/  IMAD.WIDE R4, R9, 0x4, R2 ;  /* 0x0000000409047825 */ /* 0x003fca00078e0202 */
[----:B------:R-:W2:Y:S01]  /*1880*/  LDG.E R8, desc[UR4][R4.64] ;  /* 0x0000000404087981 */ /* 0x000ea2000c1e1900 */
[----:B------:R-:W-:Y:S01]  /*1890*/  HFMA2 R7, -RZ, RZ, 0.96630859375, -0.0022525787353515625 ;  /* 0x3bbb989dff077431 */ /* 0x000fe200000001ff */
[----:B------:R-:W-:Y:S02]  /*18a0*/  MOV R10, 0x437c0000 ;  /* 0x437c0000000a7802 */ /* 0x000fe40000000f00 */
[----:B------:R-:W-:Y:S02]  /*18b0*/  IADD3 R6, PT, PT, R6, 0x1, RZ ;  /* 0x0000000106067810 */ /* 0x000fe40007ffe0ff */
[----:B------:R-:W-:Y:S02]  /*18c0*/  IADD3 R9, PT, PT, R9, 0x20, RZ ;  /* 0x0000002009097810 */ /* 0x000fe40007ffe0ff */
[----:B------:R-:W-:Y:S01]  /*18d0*/  ISETP.NE.AND P0, PT, R6, RZ, PT ;  /* 0x000000ff0600720c */ /* 0x000fe20003f05270 */
[----:B--2---:R-:W-:-:S04]  /*18e0*/  FADD R8, -R11, R8 ;  /* 0x000000080b087221 */ /* 0x004fc80000000100 */
[----:B------:R-:W-:-:S04]  /*18f0*/  FFMA.SAT R7, R8, R7, 0.5 ;  /* 0x3f00000008077423 */ /* 0x000fc80000002007 */
[----:B------:R-:W-:-:S04]  /*1900*/  FFMA.RM R7, R7, R10, 12582913 ;  /* 0x4b40000107077423 */ /* 0x000fc8000000400a */
[C---:B------:R-:W-:Y:S01]  /*1910*/  FADD R13, R7.reuse, -12583039 ;  /* 0xcb40007f070d7421 */ /* 0x040fe20000000000 */
[----:B------:R-:W-:-:S03]  /*1920*/  IMAD.SHL.U32 R7, R7, 0x800000, RZ ;  /* 0x0080000007077824 */ /* 0x000fc600078e00ff */
[----:B------:R-:W-:-:S04]  /*1930*/  FFMA R13, R8, 1.4426950216293334961, -R13 ;  /* 0x3fb8aa3b080d7823 */ /* 0x000fc8000000080d */
[----:B------:R-:W-:-:S04]  /*1940*/  FFMA R13, R8, 1.925963033500011079e-08, R13 ;  /* 0x32a57060080d7823 */ /* 0x000fc8000000000d */
[----:B------:R-:W0:Y:S02]  /*1950*/  MUFU.EX2 R8, R13 ;  /* 0x0000000d00087308 */ /* 0x000e240000000800 */
[----:B0-----:R-:W-:-:S04]  /*1960*/  FMUL R7, R7, R8 ;  /* 0x0000000807077220 */ /* 0x001fc80000400000 */
[----:B------:R-:W-:-:S05]  /*1970*/  FMUL R7, R7, R0 ;  /* 0x0000000007077220 */ /* 0x000fca0000400000 */
[----:B------:R1:W-:Y:S01]  /*1980*/  STG.E desc[UR4][R4.64], R7 ;  /* 0x0000000704007986 */ /* 0x0003e2000c101904 */
[----:B------:R-:W-:Y:S05]  /*1990*/  @P0 BRA `(.L_x_32) ;  /* 0xfffffffc00b40947 */ /* 0x000fea000383ffff */
.L_x_31:
[----:B------:R-:W-:Y:S05]  /*19a0*/  BSYNC.RECONVERGENT B0 ;  /* 0x0000000000007941 */ /* 0x000fea0003800200 */
.L_x_30:
[----:B------:R-:W-:Y:S05]  /*19b0*/  @!P1 EXIT ;  /* 0x000000000000994d */ /* 0x000fea0003800000 */
[----:B------:R-:W0:Y:S02]  /*19c0*/  LDC.64 R2, c[0x0][0x380] ;  /* 0x0000e000ff027b82 */ /* 0x000e240000000a00 */
[----:B0-----:R-:W-:-:S04]  /*19d0*/  IADD3 R2, P0, PT, R2, 0x100, RZ ;  /* 0x0000010002027810 */ /* 0x001fc80007f1e0ff */
[----:B------:R-:W-:-:S09]  /*19e0*/  IADD3.X R3, PT, PT, RZ, R3, RZ, P0, !PT ;  /* 0x00000003ff037210 */ /* 0x000fd200007fe4ff */
.L_x_33:
[----:B-1-3--:R-:W-:-:S05]  /*19f0*/  IMAD.WIDE R4, R9, 0x4, R2 ;  /* 0x0000000409047825 */ /* 0x00afca00078e0202 */
[----:B------:R-:W2:Y:S04]  /*1a00*/  LDG.E R6, desc[UR4][R4.64+-0x100] ;  /* 0xffff000404067981 */ /* 0x000ea8000c1e1900 */
[----:B------:R-:W3:Y:S04]  /*1a10*/  LDG.E R8, desc[UR4][R4.64+-0x80] ;  /* 0xffff800404087981 */ /* 0x000ee8000c1e1900 */
[----:B------:R-:W4:Y:S04]  /*1a20*/  LDG.E R16, desc[UR4][R4.64] ;  /* 0x0000000404107981 */ /* 0x000f28000c1e1900 */
[----:B------:R-:W5:Y:S01]  /*1a30*/  LDG.E R20, desc[UR4][R4.64+0x80] ;  /* 0x0000800404147981 */ /* 0x000f62000c1e1900 */
[----:B------:R-:W-:-:S02]  /*1a40*/  HFMA2 R10, -RZ, RZ, 0.96630859375, -0.0022525787353515625 ;  /* 0x3bbb989dff0a7431 */ /* 0x000fc400000001ff */
[----:B------:R-:W-:-:S05]  /*1a50*/  VIADD R9, R9, 0x80 ;  /* 0x0000008009097836 */ /* 0x000fca0000000000 */
[----:B------:R-:W-:Y:S01]  /*1a60*/  ISETP.GE.AND P0, PT, R9, R12, PT ;  /* 0x0000000c0900720c */ /* 0x000fe20003f06270 */
[----:B--2---:R-:W-:Y:S01]  /*1a70*/  FADD R17, -R11, R6 ;  /* 0x000000060b117221 */ /* 0x004fe20000000100 */
[----:B------:R-:W-:-:S03]  /*1a80*/  MOV R6, 0x437c0000 ;  /* 0x437c000000067802 */ /* 0x000fc60000000f00 */
[----:B------:R-:W-:Y:S01]  /*1a90*/  FFMA.SAT R7, R17, R10, 0.5 ;  /* 0x3f00000011077423 */ /* 0x000fe2000000200a */
[----:B---3--:R-:W-:-:S03]  /*1aa0*/  FADD R15, -R11, R8 ;  /* 0x000000080b0f7221 */ /* 0x008fc60000000100 */
[----:B------:R-:W-:Y:S01]  /*1ab0*/  FFMA.RM R7, R7, R6, 12582913 ;  /* 0x4b40000107077423 */ /* 0x000fe20000004006 */
[----:B------:R-:W-:Y:S01]  /*1ac0*/  FFMA.SAT R19, R15, R10, 0.5 ;  /* 0x3f0000000f137423 */ /* 0x000fe2000000200a */
[----:B----4-:R-:W-:Y:S02]  /*1ad0*/  FADD R13, -R11, R16 ;  /* 0x000000100b0d7221 */ /* 0x010fe40000000100 */
[----:B------:R-:W-:Y:S01]  /*1ae0*/  FADD R14, R7, -12583039 ;  /* 0xcb40007f070e7421 */ /* 0x000fe20000000000 */
[----:B------:R-:W-:Y:S01]  /*1af0*/  FFMA.RM R8, R19, R6, 12582913 ;  /* 0x4b40000113087423 */ /* 0x000fe20000004006 */
[----:B------:R-:W-:Y:S01]  /*1b00*/  FFMA.SAT R19, R13, R10, 0.5 ;  /* 0x3f0000000d137423 */ /* 0x000fe2000000200a */
[----:B------:R-:W-:Y:S01]  /*1b10*/  SHF.L.U32 R7, R7, 0x17, RZ ;  /* 0x0000001707077819 */ /* 0x000fe200000006ff */
[----:B------:R-:W-:Y:S01]  /*1b20*/  FFMA R14, R17, 1.4426950216293334961, -R14 ;  /* 0x3fb8aa3b110e7823 */ /* 0x000fe2000000080e */
[C---:B------:R-:W-:Y:S01]  /*1b30*/  FADD R18, R8.reuse, -12583039 ;  /* 0xcb40007f08127421 */ /* 0x040fe20000000000 */
[----:B------:R-:W-:-:S02]  /*1b40*/  SHF.L.U32 R8, R8, 0x17, RZ ;  /* 0x0000001708087819 */ /* 0x000fc400000006ff */
[----:B------:R-:W-:Y:S01]  /*1b50*/  FFMA R16, R17, 1.925963033500011079e-08, R14 ;  /* 0x32a5706011107823 */ /* 0x000fe2000000000e */
[----:B-----5:R-:W-:Y:S01]  /*1b60*/  FADD R17, -R11, R20 ;  /* 0x000000140b117221 */ /* 0x020fe20000000100 */
[----:B------:R-:W-:Y:S01]  /*1b70*/  FFMA.RM R14, R19, R6, 12582913 ;  /* 0x4b400001130e7423 */ /* 0x000fe20000004006 */
[----:B------:R-:W-:Y:S02]  /*1b80*/  FFMA R18, R15, 1.4426950216293334961, -R18 ;  /* 0x3fb8aa3b0f127823 */ /* 0x000fe40000000812 */
[----:B------:R-:W-:Y:S01]  /*1b90*/  FFMA.SAT R19, R17, R10, 0.5 ;  /* 0x3f00000011137423 */ /* 0x000fe2000000200a */
[C---:B------:R-:W-:Y:S01]  /*1ba0*/  FADD R10, R14.reuse, -12583039 ;  /* 0xcb40007f0e0a7421 */ /* 0x040fe20000000000 */
[----:B------:R-:W-:Y:S01]  /*1bb0*/  FFMA R18, R15, 1.925963033500011079e-08, R18 ;  /* 0x32a570600f127823 */ /* 0x000fe20000000012 */
[----:B------:R-:W0:Y:S01]  /*1bc0*/  MUFU.EX2 R16, R16 ;  /* 0x0000001000107308 */ /* 0x000e220000000800 */
[----:B------:R-:W-:Y:S01]  /*1bd0*/  FFMA.RM R19, R19, R6, 12582913 ;  /* 0x4b40000113137423 */ /* 0x000fe20000004006 */
[----:B------:R-:W-:Y:S01]  /*1be0*/  FFMA R10, R13, 1.4426950216293334961, -R10 ;  /* 0x3fb8aa3b0d0a7823 */ /* 0x000fe2000000080a */
[----:B------:R-:W-:-:S02]  /*1bf0*/  SHF.L.U32 R14, R14, 0x17, RZ ;  /* 0x000000170e0e7819 */ /* 0x000fc400000006ff */
[----:B------:R-:W-:Y:S01]  /*1c00*/  FADD R6, R19, -12583039 ;  /* 0xcb40007f13067421 */ /* 0x000fe20000000000 */
[----:B------:R-:W-:Y:S01]  /*1c10*/  FFMA R10, R13, 1.925963033500011079e-08, R10 ;  /* 0x32a570600d0a7823 */ /* 0x000fe2000000000a */
[----:B------:R-:W-:Y:S01]  /*1c20*/  SHF.L.U32 R19, R19, 0x17, RZ ;  /* 0x0000001713137819 */ /* 0x000fe200000006ff */
[----:B------:R-:W1:Y:S01]  /*1c30*/  MUFU.EX2 R15, R18 ;  /* 0x00000012000f7308 */ /* 0x000e620000000800 */
[----:B------:R-:W-:-:S04]  /*1c40*/  FFMA R6, R17, 1.4426950216293334961, -R6 ;  /* 0x3fb8aa3b11067823 */ /* 0x000fc80000000806 */
[----:B------:R-:W-:-:S03]  /*1c50*/  FFMA R6, R17, 1.925963033500011079e-08, R6 ;  /* 0x32a5706011067823 */ /* 0x000fc60000000006 */
[----:B------:R-:W2:Y:S01]  /*1c60*/  MUFU.EX2 R13, R10 ;  /* 0x0000000a000d7308 */ /* 0x000ea20000000800 */
[----:B0-----:R-:W-:-:S04]  /*1c70*/  FMUL R7, R7, R16 ;  /* 0x0000001007077220 */ /* 0x001fc80000400000 */
[----:B------:R-:W-:-:S03]  /*1c80*/  FMUL R7, R7, R0 ;  /* 0x0000000007077220 */ /* 0x000fc60000400000 */
[----:B------:R-:W0:Y:S01]  /*1c90*/  MUFU.EX2 R6, R6 ;  /* 0x0000000600067308 */ /* 0x000e220000000800 */
[----:B-1----:R-:W-:Y:S01]  /*1ca0*/  FMUL R15, R8, R15 ;  /* 0x0000000f080f7220 */ /* 0x002fe20000400000 */
[----:B------:R3:W-:Y:S03]  /*1cb0*/  STG.E desc[UR4][R4.64+-0x100], R7 ;  /* 0xffff000704007986 */ /* 0x0007e6000c101904 */
[----:B------:R-:W-:Y:S01]  /*1cc0*/  FMUL R15, R15, R0 ;  /* 0x000000000f0f7220 */ /* 0x000fe20000400000 */
[----:B--2---:R-:W-:-:S04]  /*1cd0*/  FMUL R13, R14, R13 ;  /* 0x0000000d0e0d7220 */ /* 0x004fc80000400000 */
[----:B------:R3:W-:Y:S01]  /*1ce0*/  STG.E desc[UR4][R4.64+-0x80], R15 ;  /* 0xffff800f04007986 */ /* 0x0007e2000c101904 */
[----:B------:R-:W-:Y:S01]  /*1cf0*/  FMUL R13, R13, R0 ;  /* 0x000000000d0d7220 */ /* 0x000fe20000400000 */
[----:B0-----:R-:W-:-:S04]  /*1d00*/  FMUL R19, R19, R6 ;  /* 0x0000000613137220 */ /* 0x001fc80000400000 */
[----:B------:R3:W-:Y:S01]  /*1d10*/  STG.E desc[UR4][R4.64], R13 ;  /* 0x0000000d04007986 */ /* 0x0007e2000c101904 */
[----:B------:R-:W-:-:S05]  /*1d20*/  FMUL R19, R19, R0 ;  /* 0x0000000013137220 */ /* 0x000fca0000400000 */
[----:B------:R3:W-:Y:S01]  /*1d30*/  STG.E desc[UR4][R4.64+0x80], R19 ;  /* 0x0000801304007986 */ /* 0x0007e2000c101904 */
[----:B------:R-:W-:Y:S05]  /*1d40*/  @!P0 BRA `(.L_x_33) ;  /* 0xfffffffc00288947 */ /* 0x000fea000383ffff */
[----:B------:R-:W-:Y:S05]  /*1d50*/  EXIT ;  /* 0x000000000000794d */ /* 0x000fea0003800000 */
.L_x_29:
[----:B------:R-:W-:-:S13]  /*1d60*/  ISETP.GE.AND P0, PT, R8, R6, PT ;  /* 0x000000060800720c */ /* 0x000fda0003f06270 */
[----:B------:R-:W-:Y:S05]  /*1d70*/  @P0 EXIT ;  /* 0x000000000000094d */ /* 0x000fea0003800000 */
[----:B------:R-:W-:Y:S01]  /*1d80*/  IADD3 R7, PT, PT, R8, R7, RZ ;  /* 0x0000000708077210 */ /* 0x000fe20007ffe0ff */
[----:B------:R-:W-:Y:S01]  /*1d90*/  BSSY.RECONVERGENT B0, `(.L_x_34) ;  /* 0x0000023000007945 */ /* 0x000fe20003800200 */
[----:B------:R-:W-:Y:S02]  /*1da0*/  VIADDMNMX R12, R9, 0x20, R12, !PT ;  /* 0x00000020090c7846 */ /* 0x000fe4000780010c */
[----:B------:R-:W-:-:S04]  /*1db0*/  LOP3.LUT R10, RZ, R10, RZ, 0x33, !PT ;  /* 0x0000000aff0a7212 */ /* 0x000fc800078e33ff */
[----:B------:R-:W-:-:S04]  /*1dc0*/  IADD3 R7, PT, PT, -R7, R12, R10 ;  /* 0x0000000c07077210 */ /* 0x000fc80007ffe10a */
[C---:B------:R-:W-:Y:S02]  /*1dd0*/  ISETP.GE.U32.AND P1, PT, R7.reuse, 0x1e0, PT ;  /* 0x000001e00700780c */ /* 0x040fe40003f26070 */
[----:B------:R-:W-:-:S04]  /*1de0*/  LEA.HI R6, R7, 0x1, RZ, 0x1b ;  /* 0x0000000107067811 */ /* 0x000fc800078fd8ff */
[----:B------:R-:W-:-:S04]  /*1df0*/  LOP3.LUT R8, R6, 0xf, RZ, 0xc0, !PT ;  /* 0x0000000f06087812 */ /* 0x000fc800078ec0ff */
[----:B------:R-:W-:-:S03]  /*1e00*/  ISETP.NE.AND P0, PT, R8, RZ, PT ;  /* 0x000000ff0800720c */ /* 0x000fc60003f05270 */
[----:B------:R-:W-:Y:S10]  /*1e10*/  @!P1 BRA `(.L_x_35) ;  /* 0x0000000000689947 */ /* 0x000ff40003800000 */
[----:B------:R-:W0:Y:S01]  /*1e20*/  LDC.64 R4, c[0x0][0x380] ;  /* 0x0000e000ff047b82 */ /* 0x000e220000000a00 */
[----:B------:R-:W-:-:S04]  /*1e30*/  LOP3.LUT R0, R6, 0xffffff0, RZ, 0xc0, !PT ;  /* 0x0ffffff006007812 */ /* 0x000fc800078ec0ff */
[----:B------:R-:W-:Y:S02]  /*1e40*/  IADD3 R0, PT, PT, -R0, RZ, RZ ;  /* 0x000000ff00007210 */ /* 0x000fe40007ffe1ff */
[----:B0-----:R-:W-:-:S04]  /*1e50*/  IADD3 R4, P1, PT, R4, 0x400, RZ ;  /* 0x0000040004047810 */ /* 0x001fc80007f3e0ff */
[----:B------:R-:W-:-:S09]  /*1e60*/  IADD3.X R5, PT, PT, RZ, R5, RZ, P1, !PT ;  /* 0x00000005ff057210 */ /* 0x000fd20000ffe4ff */
.L_x_36:
[C---:B0-----:R-:W-:Y:S01]  /*1e70*/  IMAD.WIDE R2, R9.reuse, 0x4, R4 ;  /* 0x0000000409027825 */ /* 0x041fe200078e0204 */
[----:B------:R-:W-:Y:S02]  /*1e80*/  IADD3 R0, PT, PT, R0, 0x10, RZ ;  /* 0x0000001000007810 */ /* 0x000fe40007ffe0ff */
[----:B------:R-:W-:Y:S02]  /*1e90*/  IADD3 R9, PT, PT, R9, 0x200, RZ ;  /* 0x0000020009097810 */ /* 0x000fe40007ffe0ff */
[----:B------:R0:W-:Y:S01]  /*1ea0*/  STG.E desc[UR4][R2.64+-0x400], RZ ;  /* 0xfffc00ff02007986 */ /* 0x0001e2000c101904 */
[----:B------:R-:W-:-:S03]  /*1eb0*/  ISETP.NE.AND P1, PT, R0, RZ, PT ;  /* 0x000000ff0000720c */ /* 0x000fc60003f25270 */
[----:B------:R0:W-:Y:S04]  /*1ec0*/  STG.E desc[UR4][R2.64+-0x380], RZ ;  /* 0xfffc80ff02007986 */ /* 0x0001e8000c101904 */
        /* <DEDUP_REMOVED lines=13> */
[----:B------:R0:W-:Y:S01]  /*1fa0*/  STG.E desc[UR4][R2.64+0x380], RZ ;  /* 0x000380ff02007986 */ /* 0x0001e2000c101904 */
[----:B------:R-:W-:Y:S05]  /*1fb0*/  @P1 BRA `(.L_x_36) ;  /* 0xfffffffc00ac1947 */ /* 0x000fea000383ffff */
.L_x_35:
[----:B------:R-:W-:Y:S05]  /*1fc0*/  BSYNC.RECONVERGENT B0 ;  /* 0x0000000000007941 */ /* 0x000fea0003800200 */
.L_x_34:
[----:B------:R-:W-:Y:S05]  /*1fd0*/  @!P0 EXIT ;  /* 0x000000000000894d */ /* 0x000fea0003800000 */
[----:B------:R-:W-:Y:S01]  /*1fe0*/  ISETP.GE.U32.AND P0, PT, R8, 0x8, PT ;  /* 0x000000080800780c */ /* 0x000fe20003f06070 */
[----:B------:R-:W-:Y:S01]  /*1ff0*/  BSSY.RECONVERGENT B0, `(.L_x_37) ;  /* 0x000000f000007945 */ /* 0x000fe20003800200 */
[----:B------:R-:W-:-:S04]  /*2000*/  LOP3.LUT R0, R6, 0x7, RZ, 0xc0, !PT ;  /* 0x0000000706007812 */ /* 0x000fc800078ec0ff */
[----:B------:R-:W-:-:S07]  /*2010*/  ISETP.NE.AND P1, PT, R0, RZ, PT ;  /* 0x000000ff0000720c */ /* 0x000fce0003f25270 */
[----:B------:R-:W-:Y:S06]  /*2020*/  @!P0 BRA `(.L_x_38) ;  /* 0x00000000002c8947 */ /* 0x000fec0003800000 */
[----:B0-----:R-:W0:Y:S02]  /*2030*/  LDC.64 R2, c[0x0][0x380] ;  /* 0x0000e000ff027b82 */ /* 0x001e240000000a00 */
[C---:B0-----:R-:W-:Y:S01]  /*2040*/  IMAD.WIDE R2, R9.reuse, 0x4, R2 ;  /* 0x0000000409027825 */ /* 0x041fe200078e0202 */
[----:B------:R-:W-:-:S04]  /*2050*/  IADD3 R9, PT, PT, R9, 0x100, RZ ;  /* 0x0000010009097810 */ /* 0x000fc80007ffe0ff */
[----:B------:R1:W-:Y:S04]  /*2060*/  STG.E desc[UR4][R2.64], RZ ;  /* 0x000000ff02007986 */ /* 0x0003e8000c101904 */
[----:B------:R1:W-:Y:S04]  /*2070*/  STG.E desc[UR4][R2.64+0x80], RZ ;  /* 0x000080ff02007986 */ /* 0x0003e8000c101904 */
[----:B------:R1:W-:Y:S04]  /*2080*/  STG.E desc[UR4][R2.64+0x100], RZ ;  /* 0x000100ff02007986 */ /* 0x0003e8000c101904 */
[----:B------:R1:W-:Y:S04]  /*2090*/  STG.E desc[UR4][R2.64+0x180], RZ ;  /* 0x000180ff02007986 */ /* 0x0003e8000c101904 */
[----:B------:R1:W-:Y:S04]  /*20a0*/  STG.E desc[UR4][R2.64+0x200], RZ ;  /* 0x000200ff02007986 */ /* 0x0003e8000c101904 */
[----:B------:R1:W-:Y:S04]  /*20b0*/  STG.E desc[UR4][R2.64+0x280], RZ ;  /* 0x000280ff02007986 */ /* 0x0003e8000c101904 */
[----:B------:R1:W-:Y:S04]  /*20c0*/  STG.E desc[UR4][R2.64+0x300], RZ ;  /* 0x000300ff02007986 */ /* 0x0003e8000c101904 */
[----:B------:R1:W-:Y:S02]  /*20d0*/  STG.E desc[UR4][R2.64+0x380], RZ ;  /* 0x000380ff02007986 */ /* 0x0003e4000c101904 */
.L_x_38:
[----:B------:R-:W-:Y:S05]  /*20e0*/  BSYNC.RECONVERGENT B0 ;  /* 0x0000000000007941 */ /* 0x000fea0003800200 */
.L_x_37:
[----:B------:R-:W-:Y:S05]  /*20f0*/  @!P1 EXIT ;  /* 0x000000000000994d */ /* 0x000fea0003800000 */
[----:B------:R-:W-:Y:S02]  /*2100*/  ISETP.GE.U32.AND P0, PT, R0, 0x4, PT ;  /* 0x000000040000780c */ /* 0x000fe40003f06070 */
[----:B------:R-:W-:-:S04]  /*2110*/  LOP3.LUT R0, R6, 0x3, RZ, 0xc0, !PT ;  /* 0x0000000306007812 */ /* 0x000fc800078ec0ff */
[----:B------:R-:W-:-:S07]  /*2120*/  ISETP.NE.AND P1, PT, R0, RZ, PT ;  /* 0x000000ff0000720c */ /* 0x000fce0003f25270 */
[----:B01----:R-:W0:Y:S02]  /*2130*/  @P0 LDC.64 R2, c[0x0][0x380] ;  /* 0x0000e000ff020b82 */ /* 0x003e240000000a00 */
[----:B0-----:R-:W-:-:S05]  /*2140*/  @P0 IMAD.WIDE R2, R9, 0x4, R2 ;  /* 0x0000000409020825 */ /* 0x001fca00078e0202 */
[----:B------:R0:W-:Y:S04]  /*2150*/  @P0 STG.E desc[UR4][R2.64], RZ ;  /* 0x000000ff02000986 */ /* 0x0001e8000c101904 */
[----:B------:R0:W-:Y:S04]  /*2160*/  @P0 STG.E desc[UR4][R2.64+0x80], RZ ;  /* 0x000080ff02000986 */ /* 0x0001e8000c101904 */
[----:B------:R0:W-:Y:S04]  /*2170*/  @P0 STG.E desc[UR4][R2.64+0x100], RZ ;  /* 0x000100ff02000986 */ /* 0x0001e8000c101904 */
[----:B------:R0:W-:Y:S01]  /*2180*/  @P0 STG.E desc[UR4][R2.64+0x180], RZ ;  /* 0x000180ff02000986 */ /* 0x0001e2000c101904 */
[----:B------:R-:W-:Y:S05]  /*2190*/  @!P1 EXIT ;  /* 0x000000000000994d */ /* 0x000fea0003800000 */
[----:B0-----:R-:W0:Y:S01]  /*21a0*/  LDC.64 R2, c[0x0][0x380] ;  /* 0x0000e000ff027b82 */ /* 0x001e220000000a00 */
[----:B------:R-:W-:Y:S02]  /*21b0*/  @P0 IADD3 R9, PT, PT, R9, 0x80, RZ ;  /* 0x0000008009090810 */ /* 0x000fe40007ffe0ff */
[----:B------:R-:W-:-:S07]  /*21c0*/  IADD3 R0, PT, PT, -R0, RZ, RZ ;  /* 0x000000ff00007210 */ /* 0x000fce0007ffe1ff */
.L_x_39:
[C---:B0-----:R-:W-:Y:S01]  /*21d0*/  IMAD.WIDE R4, R9.reuse, 0x4, R2 ;  /* 0x0000000409047825 */ /* 0x041fe200078e0202 */
[----:B------:R-:W-:Y:S02]  /*21e0*/  IADD3 R0, PT, PT, R0, 0x1, RZ ;  /* 0x0000000100007810 */ /* 0x000fe40007ffe0ff */
[----:B------:R-:W-:Y:S02]  /*21f0*/  IADD3 R9, PT, PT, R9, 0x20, RZ ;  /* 0x0000002009097810 */ /* 0x000fe40007ffe0ff */
[----:B------:R1:W-:Y:S01]  /*2200*/  STG.E desc[UR4][R4.64], RZ ;  /* 0x000000ff04007986 */ /* 0x0003e2000c101904 */
[----:B------:R-:W-:-:S13]  /*2210*/  ISETP.NE.AND P0, PT, R0, RZ, PT ;  /* 0x000000ff0000720c */ /* 0x000fda0003f05270 */
[----:B-1----:R-:W-:Y:S05]  /*2220*/  @P0 BRA `(.L_x_39) ;  /* 0xfffffffc00e80947 */ /* 0x002fea000383ffff */
[----:B------:R-:W-:Y:S05]  /*2230*/  EXIT ;  /* 0x000000000000794d */ /* 0x000fea0003800000 */
        .weak           $__internal_0_$__cuda_sm20_rcp_rn_f32_slowpath
        .type           $__internal_0_$__cuda_sm20_rcp_rn_f32_slowpath,@function
        .size           $__internal_0_$__cuda_sm20_rcp_rn_f32_slowpath,(.L_x_45 - $__internal_0_$__cuda_sm20_rcp_rn_f32_slowpath)
$__internal_0_$__cuda_sm20_rcp_rn_f32_slowpath:
[----:B------:R-:W-:Y:S01]  /*2240*/  IMAD.SHL.U32 R0, R13, 0x2, RZ ;  /* 0x000000020d007824 */ /* 0x000fe200078e00ff */
[----:B------:R-:W-:Y:S04]  /*2250*/  BSSY.RECONVERGENT B1, `(.L_x_40) ;  /* 0x0000031000017945 */ /* 0x000fe80003800200 */
[----:B------:R-:W-:Y:S02]  /*2260*/  SHF.R.U32.HI R15, RZ, 0x18, R0 ;  /* 0x00000018ff0f7819 */ /* 0x000fe40000011600 */
[----:B------:R-:W-:Y:S02]  /*2270*/  MOV R0, R13 ;  /* 0x0000000d00007202 */ /* 0x000fe40000000f00 */
[----:B------:R-:W-:-:S13]  /*2280*/  ISETP.NE.U32.AND P0, PT, R15, RZ, PT ;  /* 0x000000ff0f00720c */ /* 0x000fda0003f05070 */
[----:B------:R-:W-:Y:S05]  /*2290*/  @P0 BRA `(.L_x_41) ;  /* 0x0000000000280947 */ /* 0x000fea0003800000 */
[----:B------:R-:W-:-:S04]  /*22a0*/  SHF.L.U32 R2, R0, 0x1, RZ ;  /* 0x0000000100027819 */ /* 0x000fc800000006ff */
[----:B------:R-:W-:-:S13]  /*22b0*/  ISETP.NE.AND P0, PT, R2, RZ, PT ;  /* 0x000000ff0200720c */ /* 0x000fda0003f05270 */
[----:B------:R-:W-:Y:S01]  /*22c0*/  @P0 FFMA R5, R0, 1.84467440737095516160e+19, RZ ;  /* 0x5f80000000050823 */ /* 0x000fe200000000ff */
[----:B------:R-:W-:Y:S08]  /*22d0*/  @!P0 MUFU.RCP R3, R0 ;  /* 0x0000000000038308 */ /* 0x000ff00000001000 */
[----:B------:R-:W0:Y:S02]  /*22e0*/  @P0 MUFU.RCP R2, R5 ;  /* 0x0000000500020308 */ /* 0x000e240000001000 */
[----:B0-----:R-:W-:-:S04]  /*22f0*/  @P0 FFMA R13, R5, R2, -1 ;  /* 0xbf800000050d0423 */ /* 0x001fc80000000002 */
[----:B------:R-:W-:-:S04]  /*2300*/  @P0 FADD.FTZ R13, -R13, -RZ ;  /* 0x800000ff0d0d0221 */ /* 0x000fc80000010100 */
[----:B------:R-:W-:-:S04]  /*2310*/  @P0 FFMA R2, R2, R13, R2 ;  /* 0x0000000d02020223 */ /* 0x000fc80000000002 */
[----:B------:R-:W-:Y:S01]  /*2320*/  @P0 FFMA R3, R2, 1.84467440737095516160e+19, RZ ;  /* 0x5f80000002030823 */ /* 0x000fe200000000ff */
[----:B------:R-:W-:Y:S06]  /*2330*/  BRA `(.L_x_42) ;  /* 0x0000000000887947 */ /* 0x000fec0003800000 */
.L_x_41:
[----:B------:R-:W-:-:S04]  /*2340*/  IADD3 R13, PT, PT, R15, -0xfd, RZ ;  /* 0xffffff030f0d7810 */ /* 0x000fc80007ffe0ff */
[----:B------:R-:W-:-:S13]  /*2350*/  ISETP.GT.U32.AND P0, PT, R13, 0x1, PT ;  /* 0x000000010d00780c */ /* 0x000fda0003f04070 */
[----:B------:R-:W-:Y:S05]  /*2360*/  @P0 BRA `(.L_x_43) ;  /* 0x0000000000780947 */ /* 0x000fea0003800000 */
[----:B------:R-:W-:Y:S01]  /*2370*/  LOP3.LUT R2, R0, 0x7fffff, RZ, 0xc0, !PT ;  /* 0x007fffff00027812 */ /* 0x000fe200078ec0ff */
[----:B------:R-:W-:-:S03]  /*2380*/  HFMA2 R16, -RZ, RZ, 0, 1.78813934326171875e-07 ;  /* 0x00000003ff107431 */ /* 0x000fc600000001ff */
[----:B------:R-:W-:-:S04]  /*2390*/  LOP3.LUT R2, R2, 0x3f800000, RZ, 0xfc, !PT ;  /* 0x3f80000002027812 */ /* 0x000fc800078efcff */
[----:B------:R-:W0:Y:S01]  /*23a0*/  MUFU.RCP R3, R2 ;  /* 0x0000000200037308 */ /* 0x000e220000001000 */
[----:B------:R-:W-:Y:S01]  /*23b0*/  SHF.L.U32 R16, R16, R13, RZ ;  /* 0x0000000d10107219 */ /* 0x000fe200000006ff */
[----:B0-----:R-:W-:-:S04]  /*23c0*/  FFMA R5, R2, R3, -1 ;  /* 0xbf80000002057423 */ /* 0x001fc80000000003 */
[----:B------:R-:W-:-:S04]  /*23d0*/  FADD.FTZ R14, -R5, -RZ ;  /* 0x800000ff050e7221 */ /* 0x000fc80000010100 */
[CCC-:B------:R-:W-:Y:S01]  /*23e0*/  FFMA.RM R5, R3.reuse, R14.reuse, R3.reuse ;  /* 0x0000000e03057223 */ /* 0x1c0fe20000004003 */
[----:B------:R-:W-:-:S04]  /*23f0*/  FFMA.RP R14, R3, R14, R3 ;  /* 0x0000000e030e7223 */ /* 0x000fc80000008003 */
[C---:B------:R-:W-:Y:S02]  /*2400*/  LOP3.LUT R3, R5.reuse, 0x7fffff, RZ, 0xc0, !PT ;  /* 0x007fffff05037812 */ /* 0x040fe400078ec0ff */
[----:B------:R-:W-:Y:S02]  /*2410*/  FSETP.NEU.FTZ.AND P0, PT, R5, R14, PT ;  /* 0x0000000e0500720b */ /* 0x000fe40003f1d000 */
[----:B------:R-:W-:Y:S02]  /*2420*/  LOP3.LUT R3, R3, 0x800000, RZ, 0xfc, !PT ;  /* 0x0080000003037812 */ /* 0x000fe400078efcff */
[----:B------:R-:W-:Y:S02]  /*2430*/  SEL R5, RZ, 0xffffffff, !P0 ;  /* 0xffffffffff057807 */ /* 0x000fe40004000000 */
[----:B------:R-:W-:Y:S02]  /*2440*/  LOP3.LUT R16, R16, R3, RZ, 0xc0, !PT ;  /* 0x0000000310107212 */ /* 0x000fe400078ec0ff */
[----:B------:R-:W-:-:S02]  /*2450*/  IADD3 R2, PT, PT, -R5, RZ, RZ ;  /* 0x000000ff05027210 */ /* 0x000fc40007ffe1ff */
[-C--:B------:R-:W-:Y:S02]  /*2460*/  SHF.R.U32.HI R16, RZ, R13.reuse, R16 ;  /* 0x0000000dff107219 */ /* 0x080fe40000011610 */
[----:B------:R-:W-:Y:S02]  /*2470*/  LOP3.LUT P1, RZ, R2, R13, R3, 0xf8, !PT ;  /* 0x0000000d02ff7212 */ /* 0x000fe4000782f803 */
[C---:B------:R-:W-:Y:S02]  /*2480*/  LOP3.LUT P0, RZ, R16.reuse, 0x1, RZ, 0xc0, !PT ;  /* 0x0000000110ff7812 */ /* 0x040fe4000780c0ff */
[----:B------:R-:W-:-:S04]  /*2490*/  LOP3.LUT P2, RZ, R16, 0x2, RZ, 0xc0, !PT ;  /* 0x0000000210ff7812 */ /* 0x000fc8000784c0ff */
[----:B------:R-:W-:Y:S02]  /*24a0*/  PLOP3.LUT P0, PT, P0, P1, P2, 0xe0, 0x0 ;  /* 0x000000000000781c */ /* 0x000fe40000703c20 */
[----:B------:R-:W-:Y:S02]  /*24b0*/  LOP3.LUT P1, RZ, R0, 0x7fffff, RZ, 0xc0, !PT ;  /* 0x007fffff00ff7812 */ /* 0x000fe4000782c0ff */
[----:B------:R-:W-:-:S04]  /*24c0*/  SEL R2, RZ, 0x1, !P0 ;  /* 0x00000001ff027807 */ /* 0x000fc80004000000 */
[----:B------:R-:W-:-:S04]  /*24d0*/  IADD3 R2, PT, PT, -R2, RZ, RZ ;  /* 0x000000ff02027210 */ /* 0x000fc80007ffe1ff */
[----:B------:R-:W-:Y:S02]  /*24e0*/  ISETP.GE.AND P0, PT, R2, RZ, PT ;  /* 0x000000ff0200720c */ /* 0x000fe40003f06270 */
[----:B------:R-:W-:-:S04]  /*24f0*/  IADD3 R2, PT, PT, R15, -0xfc, RZ ;  /* 0xffffff040f027810 */ /* 0x000fc80007ffe0ff */
[----:B------:R-:W-:-:S07]  /*2500*/  SHF.R.U32.HI R3, RZ, R2, R3 ;  /* 0x00000002ff037219 */ /* 0x000fce0000011603 */
[----:B------:R-:W-:-:S04]  /*2510*/  @!P0 IADD3 R3, PT, PT, R3, 0x1, RZ ;  /* 0x0000000103038810 */ /* 0x000fc80007ffe0ff */
[----:B------:R-:W-:-:S04]  /*2520*/  @!P1 SHF.L.U32 R3, R3, 0x1, RZ ;  /* 0x0000000103039819 */ /* 0x000fc800000006ff */
[----:B------:R-:W-:Y:S01]  /*2530*/  LOP3.LUT R3, R3, 0x80000000, R0, 0xf8, !PT ;  /* 0x8000000003037812 */ /* 0x000fe200078ef800 */
[----:B------:R-:W-:Y:S06]  /*2540*/  BRA `(.L_x_42) ;  /* 0x0000000000047947 */ /* 0x000fec0003800000 */
.L_x_43:
[----:B------:R0:W1:Y:S02]  /*2550*/  MUFU.RCP R3, R0 ;  /* 0x0000000000037308 */ /* 0x0000640000001000 */
.L_x_42:
[----:B------:R-:W-:Y:S05]  /*2560*/  BSYNC.RECONVERGENT B1 ;  /* 0x0000000000017941 */ /* 0x000fea0003800200 */
.L_x_40:
[----:B------:R-:W-:-:S04]  /*2570*/  MOV R5, 0x0 ;  /* 0x0000000000057802 */ /* 0x000fc80000000f00 */
[----:B01----:R-:W-:Y:S05]  /*2580*/  RET.REL.NODEC R4 `(_Z20scale_softmax_kernelPfPiS0_iiif) ;  /* 0xffffffd8049c7950 */ /* 0x003fea0003c3ffff */
.L_x_44:
        /* <DEDUP_REMOVED lines=15> */
.L_x_45:


//--------------------- .nv.shared.reserved.0     --------------------------
	.section	.nv.shared.reserved.0,"aw",@nobits
	.weak		__nv_reservedSMEM_offset_0_alias
	.size		__nv_reservedSMEM_offset_0_alias, 0, 64
	.other		__nv_reservedSMEM_offset_0_alias,@"STO_CUDA_RESERVED_SHARED STV_DEFAULT"
__nv_reservedSMEM_offset_0_alias:
	.zero		0
	.zero		64


//--------------------- .nv.constant0._Z29softmax_scale_backward_kernelPfS_S_PiS0_iiif --------------------------
	.section	.nv.constant0._Z29softmax_scale_backward_kernelPfS_S_PiS0_iiif,"a",@progbits
	.sectionflags	@""
	.align	4
.nv.constant0._Z29softmax_scale_backward_kernelPfS_S_PiS0_iiif:
	.zero		952


//--------------------- .nv.constant0._Z20scale_softmax_kernelPfPiS0_iiif --------------------------
	.section	.nv.constant0._Z20scale_softmax_kernelPfPiS0_iiif,"a",@progbits
	.sectionflags	@""
	.align	4
.nv.constant0._Z20scale_softmax_kernelPfPiS0_iiif:
	.zero		936


//--------------------- SYMBOLS --------------------------

	.type		.nv.reservedSmem.offset0,@object
	.size		.nv.reservedSmem.offset0,0x4
